def attn_fwd(
    Q,
    K,
    V,
    Out,
    Lse,
    sm_scale,
    stride_qz,
    stride_qh,
    stride_qm,
    stride_qk,
    stride_kz,
    stride_kh,
    stride_kn,
    stride_kk,
    stride_vz,
    stride_vh,
    stride_vn,
    stride_vk,
    stride_oz,
    stride_oh,
    stride_om,
    stride_ok,
    seqlen_q,
    seqlen_k,
    BLOCK_M: tl.constexpr,
    BLOCK_N: tl.constexpr,
    HEAD_DIM: tl.constexpr,
    CAUSAL: tl.constexpr,
):
    start_m = tl.program_id(0)
    off_hz = tl.program_id(1)
    q_off = off_hz * stride_qh
    k_off = off_hz * stride_kh
    v_off = off_hz * stride_vh
    offs_m = start_m * BLOCK_M + tl.arange(0, BLOCK_M)
    offs_d = tl.arange(0, HEAD_DIM)
    offs_n = tl.arange(0, BLOCK_N)
    q_ptrs = Q + q_off + offs_m[:, None] * stride_qm + offs_d[None, :] * stride_qk
    k_ptrs = K + k_off + offs_d[:, None] * stride_kk + offs_n[None, :] * stride_kn
    v_ptrs = V + v_off + offs_n[:, None] * stride_vn + offs_d[None, :] * stride_vk
    m_i = tl.full([BLOCK_M], float("-inf"), dtype=tl.float32)
    l_i = tl.zeros([BLOCK_M], dtype=tl.float32) + 1.0
    acc = tl.zeros([BLOCK_M, HEAD_DIM], dtype=tl.float32)
    q = tl.load(q_ptrs)
    acc, l_i, m_i = _attn_fwd_inner(
        acc,
        l_i,
        m_i,
        q,
        k_ptrs,
        v_ptrs,
        sm_scale,
        stride_kn,
        stride_vn,
        start_m,
        seqlen_k,
        BLOCK_M,
        BLOCK_N,
        HEAD_DIM,
        CAUSAL,
    )
    acc = acc / l_i[:, None]
    lse = m_i + tl.math.log2(l_i) / 1.4426950408889634
    o_ptrs = (
        Out
        + off_hz * stride_oh
        + offs_m[:, None] * stride_om
        + offs_d[None, :] * stride_ok
    )
    tl.store(o_ptrs, acc.to(Out.dtype.element_ty))
    tl.store(Lse + off_hz * seqlen_q + offs_m, lse)

# config = {"BLOCK_M": 32, "BLOCK_N": 64, "HEAD_DIM": 32, "arch": "sm_90", "causal": false, "dtype": "bf16", "num_stages": 4, "num_warps": 8}
# arch = sm_90


// ===== COMPILED SASS (sm_90a) =====

	.target	sm_90a

	.elftype	@"ET_EXEC"


//--------------------- .note.nv.tkinfo           --------------------------
	.section	.note.nv.tkinfo,"",@"SHT_NOTE"
	.sectionflags	@"SHF_NOTE_NV_TKINFO"
	.tkinfo
        /*0018*/ 	.word	0x00000002
        /*0030*/ 	.string	""
        /*0030*/ 	.string	"ptxas"
        /*0030*/ 	.string	"Cuda compilation tools, release 13.0, V13.0.88"
        /*0030*/ 	.string	"Build cuda_13.0.r13.0/compiler.36424714_0"
        /*0030*/ 	.string	"-v  -suppress-debug-info  -lineinfo  -arch sm_90a "



//--------------------- .note.nv.cuinfo           --------------------------
	.section	.note.nv.cuinfo,"",@"SHT_NOTE"
	.sectionflags	@"SHF_NOTE_NV_CUINFO"
        /*0018*/ 	.short	0x0002
        /*001a*/ 	.short	0x005a
        /*001c*/ 	.short	0x0082
	.zero		2


//--------------------- .nv.info                  --------------------------
	.section	.nv.info,"",@"SHT_CUDA_INFO"
	.align	4


	//----- nvinfo : EIATTR_REGCOUNT
	.align		4
        /*0000*/ 	.byte	0x04, 0x2f
        /*0002*/ 	.short	(.L_2 - .L_1)
	.align		4
.L_1:
        /*0004*/ 	.word	index@(attn_fwd)
        /*0008*/ 	.word	0x00000080


	//----- nvinfo : EIATTR_FRAME_SIZE
	.align		4
.L_2:
        /*000c*/ 	.byte	0x04, 0x11
        /*000e*/ 	.short	(.L_4 - .L_3)
	.align		4
.L_3:
        /*0010*/ 	.word	index@(attn_fwd)
        /*0014*/ 	.word	0x00000000


	//----- nvinfo : EIATTR_MIN_STACK_SIZE
	.align		4
.L_4:
        /*0018*/ 	.byte	0x04, 0x12
        /*001a*/ 	.short	(.L_6 - .L_5)
	.align		4
.L_5:
        /*001c*/ 	.word	index@(attn_fwd)
        /*0020*/ 	.word	0x00000000
.L_6:


//--------------------- .nv.compat                --------------------------
	.section	.nv.compat,"",@"SHT_CUDA_COMPAT_INFO"
	.align	4
        /*0000*/ 	.byte	0x02, 0x09, 0x01, 0x00, 0x02, 0x02, 0x01, 0x00, 0x02, 0x05, 0x05, 0x00, 0x03, 0x07, 0x01, 0x01
        /*0010*/ 	.byte	0x02, 0x03, 0x00, 0x00, 0x02, 0x06, 0x01, 0x00, 0x04, 0x0b, 0x08, 0x00, 0x00, 0x00, 0x00, 0x00
        /*0020*/ 	.byte	0x00, 0x00, 0x00, 0x00


//--------------------- .nv.info.attn_fwd         --------------------------
	.section	.nv.info.attn_fwd,"",@"SHT_CUDA_INFO"
	.sectionflags	@""
	.align	4


	//----- nvinfo : EIATTR_CUDA_API_VERSION
	.align		4
        /*0000*/ 	.byte	0x04, 0x37
        /*0002*/ 	.short	(.L_8 - .L_7)
.L_7:
        /*0004*/ 	.word	0x00000082


	//----- nvinfo : EIATTR_KPARAM_INFO
	.align		4
.L_8:
        /*0008*/ 	.byte	0x04, 0x17
        /*000a*/ 	.short	(.L_10 - .L_9)
.L_9:
        /*000c*/ 	.word	0x00000000
        /*0010*/ 	.short	0x0019
        /*0012*/ 	.short	0x0080
        /*0014*/ 	.byte	0x00, 0xf4, 0x21, 0x00


	//----- nvinfo : EIATTR_KPARAM_INFO
	.align		4
.L_10:
        /*0018*/ 	.byte	0x04, 0x17
        /*001a*/ 	.short	(.L_12 - .L_11)
.L_11:
        /*001c*/ 	.word	0x00000000
        /*0020*/ 	.short	0x0018
        /*0022*/ 	.short	0x0078
        /*0024*/ 	.byte	0x00, 0xf4, 0x21, 0x00


	//----- nvinfo : EIATTR_KPARAM_INFO
	.align		4
.L_12:
        /*0028*/ 	.byte	0x04, 0x17
        /*002a*/ 	.short	(.L_14 - .L_13)
.L_13:
        /*002c*/ 	.word	0x00000000
        /*0030*/ 	.short	0x0017
        /*0032*/ 	.short	0x0070
        /*0034*/ 	.byte	0x00, 0xf0, 0x11, 0x00


	//----- nvinfo : EIATTR_KPARAM_INFO
	.align		4
.L_14:
        /*0038*/ 	.byte	0x04, 0x17
        /*003a*/ 	.short	(.L_16 - .L_15)
.L_15:
        /*003c*/ 	.word	0x00000000
        /*0040*/ 	.short	0x0016
        /*0042*/ 	.short	0x006c
        /*0044*/ 	.byte	0x00, 0xf0, 0x11, 0x00


	//----- nvinfo : EIATTR_KPARAM_INFO
	.align		4
.L_16:
        /*0048*/ 	.byte	0x04, 0x17
        /*004a*/ 	.short	(.L_18 - .L_17)
.L_17:
        /*004c*/ 	.word	0x00000000
        /*0050*/ 	.short	0x0015
        /*0052*/ 	.short	0x0068
        /*0054*/ 	.byte	0x00, 0xf0, 0x11, 0x00


	//----- nvinfo : EIATTR_KPARAM_INFO
	.align		4
.L_18:
        /*0058*/ 	.byte	0x04, 0x17
        /*005a*/ 	.short	(.L_20 - .L_19)
.L_19:
        /*005c*/ 	.word	0x00000000
        /*0060*/ 	.short	0x0014
        /*0062*/ 	.short	0x0064
        /*0064*/ 	.byte	0x00, 0xf0, 0x11, 0x00


	//----- nvinfo : EIATTR_KPARAM_INFO
	.align		4
.L_20:
        /*0068*/ 	.byte	0x04, 0x17
        /*006a*/ 	.short	(.L_22 - .L_21)
.L_21:
        /*006c*/ 	.word	0x00000000
        /*0070*/ 	.short	0x0013
        /*0072*/ 	.short	0x0060
        /*0074*/ 	.byte	0x00, 0xf0, 0x11, 0x00


	//----- nvinfo : EIATTR_KPARAM_INFO
	.align		4
.L_22:
        /*0078*/ 	.byte	0x04, 0x17
        /*007a*/ 	.short	(.L_24 - .L_23)
.L_23:
        /*007c*/ 	.word	0x00000000
        /*0080*/ 	.short	0x0012
        /*0082*/ 	.short	0x005c
        /*0084*/ 	.byte	0x00, 0xf0, 0x11, 0x00


	//----- nvinfo : EIATTR_KPARAM_INFO
	.align		4
.L_24:
        /*0088*/ 	.byte	0x04, 0x17
        /*008a*/ 	.short	(.L_26 - .L_25)
.L_25:
        /*008c*/ 	.word	0x00000000
        /*0090*/ 	.short	0x0011
        /*0092*/ 	.short	0x0058
        /*0094*/ 	.byte	0x00, 0xf0, 0x11, 0x00


	//----- nvinfo : EIATTR_KPARAM_INFO
	.align		4
.L_26:
        /*0098*/ 	.byte	0x04, 0x17
        /*009a*/ 	.short	(.L_28 - .L_27)
.L_27:
        /*009c*/ 	.word	0x00000000
        /*00a0*/ 	.short	0x0010
        /*00a2*/ 	.short	0x0054
        /*00a4*/ 	.byte	0x00, 0xf0, 0x11, 0x00


	//----- nvinfo : EIATTR_KPARAM_INFO
	.align		4
.L_28:
        /*00a8*/ 	.byte	0x04, 0x17
        /*00aa*/ 	.short	(.L_30 - .L_29)
.L_29:
        /*00ac*/ 	.word	0x00000000
        /*00b0*/ 	.short	0x000f
        /*00b2*/ 	.short	0x0050
        /*00b4*/ 	.byte	0x00, 0xf0, 0x11, 0x00


	//----- nvinfo : EIATTR_KPARAM_INFO
	.align		4
.L_30:
        /*00b8*/ 	.byte	0x04, 0x17
        /*00ba*/ 	.short	(.L_32 - .L_31)
.L_31:
        /*00bc*/ 	.word	0x00000000
        /*00c0*/ 	.short	0x000e
        /*00c2*/ 	.short	0x004c
        /*00c4*/ 	.byte	0x00, 0xf0, 0x11, 0x00


	//----- nvinfo : EIATTR_KPARAM_INFO
	.align		4
.L_32:
        /*00c8*/ 	.byte	0x04, 0x17
        /*00ca*/ 	.short	(.L_34 - .L_33)
.L_33:
        /*00cc*/ 	.word	0x00000000
        /*00d0*/ 	.short	0x000d
        /*00d2*/ 	.short	0x0048
        /*00d4*/ 	.byte	0x00, 0xf0, 0x11, 0x00


	//----- nvinfo : EIATTR_KPARAM_INFO
	.align		4
.L_34:
        /*00d8*/ 	.byte	0x04, 0x17
        /*00da*/ 	.short	(.L_36 - .L_35)
.L_35:
        /*00dc*/ 	.word	0x00000000
        /*00e0*/ 	.short	0x000c
        /*00e2*/ 	.short	0x0044
        /*00e4*/ 	.byte	0x00, 0xf0, 0x11, 0x00


	//----- nvinfo : EIATTR_KPARAM_INFO
	.align		4
.L_36:
        /*00e8*/ 	.byte	0x04, 0x17
        /*00ea*/ 	.short	(.L_38 - .L_37)
.L_37:
        /*00ec*/ 	.word	0x00000000
        /*00f0*/ 	.short	0x000b
        /*00f2*/ 	.short	0x0040
        /*00f4*/ 	.byte	0x00, 0xf0, 0x11, 0x00


	//----- nvinfo : EIATTR_KPARAM_INFO
	.align		4
.L_38:
        /*00f8*/ 	.byte	0x04, 0x17
        /*00fa*/ 	.short	(.L_40 - .L_39)
.L_39:
        /*00fc*/ 	.word	0x00000000
        /*0100*/ 	.short	0x000a
        /*0102*/ 	.short	0x003c
        /*0104*/ 	.byte	0x00, 0xf0, 0x11, 0x00


	//----- nvinfo : EIATTR_KPARAM_INFO
	.align		4
.L_40:
        /*0108*/ 	.byte	0x04, 0x17
        /*010a*/ 	.short	(.L_42 - .L_41)
.L_41:
        /*010c*/ 	.word	0x00000000
        /*0110*/ 	.short	0x0009
        /*0112*/ 	.short	0x0038
        /*0114*/ 	.byte	0x00, 0xf0, 0x11, 0x00


	//----- nvinfo : EIATTR_KPARAM_INFO
	.align		4
.L_42:
        /*0118*/ 	.byte	0x04, 0x17
        /*011a*/ 	.short	(.L_44 - .L_43)
.L_43:
        /*011c*/ 	.word	0x00000000
        /*0120*/ 	.short	0x0008
        /*0122*/ 	.short	0x0034
        /*0124*/ 	.byte	0x00, 0xf0, 0x11, 0x00


	//----- nvinfo : EIATTR_KPARAM_INFO
	.align		4
.L_44:
        /*0128*/ 	.byte	0x04, 0x17
        /*012a*/ 	.short	(.L_46 - .L_45)
.L_45:
        /*012c*/ 	.word	0x00000000
        /*0130*/ 	.short	0x0007
        /*0132*/ 	.short	0x0030
        /*0134*/ 	.byte	0x00, 0xf0, 0x11, 0x00


	//----- nvinfo : EIATTR_KPARAM_INFO
	.align		4
.L_46:
        /*0138*/ 	.byte	0x04, 0x17
        /*013a*/ 	.short	(.L_48 - .L_47)
.L_47:
        /*013c*/ 	.word	0x00000000
        /*0140*/ 	.short	0x0006
        /*0142*/ 	.short	0x002c
        /*0144*/ 	.byte	0x00, 0xf0, 0x11, 0x00


	//----- nvinfo : EIATTR_KPARAM_INFO
	.align		4
.L_48:
        /*0148*/ 	.byte	0x04, 0x17
        /*014a*/ 	.short	(.L_50 - .L_49)
.L_49:
        /*014c*/ 	.word	0x00000000
        /*0150*/ 	.short	0x0005
        /*0152*/ 	.short	0x0028
        /*0154*/ 	.byte	0x00, 0xf0, 0x11, 0x00


	//----- nvinfo : EIATTR_KPARAM_INFO
	.align		4
.L_50:
        /*0158*/ 	.byte	0x04, 0x17
        /*015a*/ 	.short	(.L_52 - .L_51)
.L_51:
        /*015c*/ 	.word	0x00000000
        /*0160*/ 	.short	0x0004
        /*0162*/ 	.short	0x0020
        /*0164*/ 	.byte	0x00, 0xf4, 0x21, 0x00


	//----- nvinfo : EIATTR_KPARAM_INFO
	.align		4
.L_52:
        /*0168*/ 	.byte	0x04, 0x17
        /*016a*/ 	.short	(.L_54 - .L_53)
.L_53:
        /*016c*/ 	.word	0x00000000
        /*0170*/ 	.short	0x0003
        /*0172*/ 	.short	0x0018
        /*0174*/ 	.byte	0x00, 0xf4, 0x21, 0x00


	//----- nvinfo : EIATTR_KPARAM_INFO
	.align		4
.L_54:
        /*0178*/ 	.byte	0x04, 0x17
        /*017a*/ 	.short	(.L_56 - .L_55)
.L_55:
        /*017c*/ 	.word	0x00000000
        /*0180*/ 	.short	0x0002
        /*0182*/ 	.short	0x0010
        /*0184*/ 	.byte	0x00, 0xf4, 0x21, 0x00


	//----- nvinfo : EIATTR_KPARAM_INFO
	.align		4
.L_56:
        /*0188*/ 	.byte	0x04, 0x17
        /*018a*/ 	.short	(.L_58 - .L_57)
.L_57:
        /*018c*/ 	.word	0x00000000
        /*0190*/ 	.short	0x0001
        /*0192*/ 	.short	0x0008
        /*0194*/ 	.byte	0x00, 0xf4, 0x21, 0x00


	//----- nvinfo : EIATTR_KPARAM_INFO
	.align		4
.L_58:
        /*0198*/ 	.byte	0x04, 0x17
        /*019a*/ 	.short	(.L_60 - .L_59)
.L_59:
        /*019c*/ 	.word	0x00000000
        /*01a0*/ 	.short	0x0000
        /*01a2*/ 	.short	0x0000
        /*01a4*/ 	.byte	0x00, 0xf4, 0x21, 0x00


	//----- nvinfo : EIATTR_SPARSE_MMA_MASK
	.align		4
.L_60:
        /*01a8*/ 	.byte	0x03, 0x50
        /*01aa*/ 	.short	0x0000


	//----- nvinfo : EIATTR_MAXREG_COUNT
	.align		4
        /*01ac*/ 	.byte	0x03, 0x1b
        /*01ae*/ 	.short	0x00ff


	//----- nvinfo : EIATTR_NUM_BARRIERS
	.align		4
        /*01b0*/ 	.byte	0x02, 0x4c
        /*01b2*/ 	.byte	0x01
	.zero		1


	//----- nvinfo : EIATTR_MERCURY_ISA_VERSION
	.align		4
        /*01b4*/ 	.byte	0x03, 0x5f
        /*01b6*/ 	.short	0x0101


	//----- nvinfo : EIATTR_COOP_GROUP_MASK_REGIDS
	.align		4
        /*01b8*/ 	.byte	0x04, 0x29
        /*01ba*/ 	.short	(.L_62 - .L_61)


	//   ....[0]....
.L_61:
        /*01bc*/ 	.word	0xffffffff


	//   ....[1]....
        /*01c0*/ 	.word	0xffffffff


	//   ....[2]....
        /*01c4*/ 	.word	0xffffffff


	//   ....[3]....
        /*01c8*/ 	.word	0xffffffff


	//   ....[4]....
        /*01cc*/ 	.word	0xffffffff


	//   ....[5]....
        /*01d0*/ 	.word	0xffffffff


	//   ....[6]....
        /*01d4*/ 	.word	0xffffffff


	//   ....[7]....
        /*01d8*/ 	.word	0xffffffff


	//----- nvinfo : EIATTR_COOP_GROUP_INSTR_OFFSETS
	.align		4
.L_62:
        /*01dc*/ 	.byte	0x04, 0x28
        /*01de*/ 	.short	(.L_64 - .L_63)


	//   ....[0]....
.L_63:
        /*01e0*/ 	.word	0x00001260


	//   ....[1]....
        /*01e4*/ 	.word	0x00001460


	//   ....[2]....
        /*01e8*/ 	.word	0x00001480


	//   ....[3]....
        /*01ec*/ 	.word	0x000014c0


	//   ....[4]....
        /*01f0*/ 	.word	0x00002040


	//   ....[5]....
        /*01f4*/ 	.word	0x00002050


	//   ....[6]....
        /*01f8*/ 	.word	0x000020e0


	//   ....[7]....
        /*01fc*/ 	.word	0x00002100


	//----- nvinfo : EIATTR_EXIT_INSTR_OFFSETS
	.align		4
.L_64:
        /*0200*/ 	.byte	0x04, 0x1c
        /*0202*/ 	.short	(.L_66 - .L_65)


	//   ....[0]....
.L_65:
        /*0204*/ 	.word	0x00002f80


	//   ....[1]....
        /*0208*/ 	.word	0x00002fb0


	//----- nvinfo : EIATTR_REQNTID
	.align		4
.L_66:
        /*020c*/ 	.byte	0x04, 0x10
        /*020e*/ 	.short	(.L_68 - .L_67)
.L_67:
        /*0210*/ 	.word	0x00000100
        /*0214*/ 	.word	0x00000001
        /*0218*/ 	.word	0x00000001


	//----- nvinfo : EIATTR_CBANK_PARAM_SIZE
	.align		4
.L_68:
        /*021c*/ 	.byte	0x03, 0x19
        /*021e*/ 	.short	0x0088


	//----- nvinfo : EIATTR_PARAM_CBANK
	.align		4
        /*0220*/ 	.byte	0x04, 0x0a
        /*0222*/ 	.short	(.L_70 - .L_69)
	.align		4
.L_69:
        /*0224*/ 	.word	index@(.nv.constant0.attn_fwd)
        /*0228*/ 	.short	0x0210
        /*022a*/ 	.short	0x0088


	//----- nvinfo : EIATTR_SW_WAR
	.align		4
.L_70:
        /*022c*/ 	.byte	0x04, 0x36
        /*022e*/ 	.short	(.L_72 - .L_71)
.L_71:
        /*0230*/ 	.word	0x00000008
.L_72:


//--------------------- .nv.callgraph             --------------------------
	.section	.nv.callgraph,"",@"SHT_CUDA_CALLGRAPH"
	.align	4
	.sectionentsize	8
	.align		4
        /*0000*/ 	.word	0x00000000
	.align		4
        /*0004*/ 	.word	0xffffffff
	.align		4
        /*0008*/ 	.word	0x00000000
	.align		4
        /*000c*/ 	.word	0xfffffffe
	.align		4
        /*0010*/ 	.word	0x00000000
	.align		4
        /*0014*/ 	.word	0xfffffffd
	.align		4
        /*0018*/ 	.word	0x00000000
	.align		4
        /*001c*/ 	.word	0xfffffffc


//--------------------- .nv.constant4             --------------------------
	.section	.nv.constant4,"a",@progbits
	.align	8
	.align		8
.nv.constant4:
        /*0000*/ 	.dword	_$_str


//--------------------- .text.attn_fwd            --------------------------
	.section	.text.attn_fwd,"ax",@progbits
	.align	128
        .global         attn_fwd
        .type           attn_fwd,@function
        .size           attn_fwd,(.L_x_3 - attn_fwd)
        .other          attn_fwd,@"STO_CUDA_ENTRY STV_DEFAULT"
attn_fwd:
.text.attn_fwd:
[----:B------:R-:W-:Y:S01]  /*0000*/  LDC R1, c[0x0][0x28] ;  /* 0x00000a00ff017b82 */ /* 0x000fe20000000800 */
[----:B------:R-:W0:Y:S07]  /*0010*/  S2R R19, SR_TID.X ;  /* 0x0000000000137919 */ /* 0x000e2e0000002100 */
[----:B------:R-:W1:Y:S01]  /*0020*/  S2UR UR8, SR_CTAID.Y ;  /* 0x00000000000879c3 */ /* 0x000e620000002600 */
[----:B------:R-:W-:Y:S01]  /*0030*/  ULDC.64 UR4, c[0x0][0x240] ;  /* 0x0000900000047ab9 */ /* 0x000fe20000000a00 */
[----:B------:R-:W-:Y:S01]  /*0040*/  ULDC.64 UR14, c[0x0][0x208] ;  /* 0x00008200000e7ab9 */ /* 0x000fe20000000a00 */
[----:B------:R-:W2:Y:S01]  /*0050*/  S2R R0, SR_CTAID.X ;  /* 0x0000000000007919 */ /* 0x000ea20000002500 */
[----:B------:R-:W-:-:S04]  /*0060*/  ULDC UR16, c[0x0][0x280] ;  /* 0x0000a00000107ab9 */ /* 0x000fc80000000800 */
[----:B------:R-:W3:Y:S08]  /*0070*/  LDC R4, c[0x0][0x248] ;  /* 0x00009200ff047b82 */ /* 0x000ef00000000800 */
[----:B------:R-:W4:Y:S01]  /*0080*/  LDC.64 R14, c[0x0][0x210] ;  /* 0x00008400ff0e7b82 */ /* 0x000f220000000a00 */
[----:B-1----:R-:W-:-:S04]  /*0090*/  UIMAD UR4, UR8, UR4, URZ ;  /* 0x00000004080472a4 */ /* 0x002fc8000f8e023f */
[----:B------:R-:W-:Y:S01]  /*00a0*/  USHF.L.U32 UR6, UR4, 0x1, URZ ;  /* 0x0000000104067899 */ /* 0x000fe2000800063f */
[C---:B0-----:R-:W-:Y:S02]  /*00b0*/  LOP3.LUT R3, R19.reuse, 0x1f, RZ, 0xc0, !PT ;  /* 0x0000001f13037812 */ /* 0x041fe400078ec0ff */
[----:B------:R-:W-:Y:S02]  /*00c0*/  SHF.R.U32.HI R12, RZ, 0x5, R19 ;  /* 0x00000005ff0c7819 */ /* 0x000fe40000011613 */
[----:B--2---:R-:W-:Y:S02]  /*00d0*/  LEA R0, R0, R3, 0x5 ;  /* 0x0000000300007211 */ /* 0x004fe400078e28ff */
[----:B------:R-:W-:Y:S02]  /*00e0*/  SGXT.U32 R12, R12, 0x3 ;  /* 0x000000030c0c781a */ /* 0x000fe40000000000 */
[----:B------:R-:W-:Y:S01]  /*00f0*/  LEA.HI R13, R19, 0x18, RZ, 0x1b ;  /* 0x00000018130d7811 */ /* 0x000fe200078fd8ff */
[----:B------:R-:W-:Y:S01]  /*0100*/  IMAD R2, R0, UR5, RZ ;  /* 0x0000000500027c24 */ /* 0x000fe2000f8e02ff */
[----:B------:R-:W-:Y:S01]  /*0110*/  UIMAD.WIDE UR4, UR4, 0x2, URZ ;  /* 0x00000002040478a5 */ /* 0x000fe2000f8e023f */
[----:B---3--:R-:W-:-:S03]  /*0120*/  IMAD R7, R12, R4, RZ ;  /* 0x000000040c077224 */ /* 0x008fc600078e02ff */
[C---:B------:R-:W-:Y:S01]  /*0130*/  SHF.L.U32 R5, R2.reuse, 0x1, RZ ;  /* 0x0000000102057819 */ /* 0x040fe200000006ff */
[----:B------:R-:W-:Y:S01]  /*0140*/  IMAD.HI R2, R2, 0x2, RZ ;  /* 0x0000000202027827 */ /* 0x000fe200078e02ff */
[C---:B------:R-:W-:Y:S02]  /*0150*/  LEA R9, R4.reuse, R7, 0x3 ;  /* 0x0000000704097211 */ /* 0x040fe400078e18ff */
[----:B----4-:R-:W-:Y:S01]  /*0160*/  IADD3 R10, P0, P1, R5, UR6, R14 ;  /* 0x00000006050a7c10 */ /* 0x010fe2000f91e00e */
[----:B------:R-:W-:Y:S01]  /*0170*/  IMAD R14, R13, R4, RZ ;  /* 0x000000040d0e7224 */ /* 0x000fe200078e02ff */
[----:B------:R-:W-:Y:S02]  /*0180*/  LEA R11, R4, R9, 0x3 ;  /* 0x00000009040b7211 */ /* 0x000fe400078e18ff */
[----:B------:R-:W-:Y:S02]  /*0190*/  IADD3.X R2, R2, UR5, R15, P0, P1 ;  /* 0x0000000502027c10 */ /* 0x000fe400087e240f */
[----:B------:R-:W-:-:S02]  /*01a0*/  LEA R4, P0, R7, R10, 0x1 ;  /* 0x0000000a07047211 */ /* 0x000fc400078008ff */
[-C--:B------:R-:W-:Y:S02]  /*01b0*/  LEA R6, P1, R9, R10.reuse, 0x1 ;  /* 0x0000000a09067211 */ /* 0x080fe400078208ff */
[-C--:B------:R-:W-:Y:S02]  /*01c0*/  LEA R8, P2, R11, R10.reuse, 0x1 ;  /* 0x0000000a0b087211 */ /* 0x080fe400078408ff */
[----:B------:R-:W-:Y:S02]  /*01d0*/  LEA R10, P3, R14, R10, 0x1 ;  /* 0x0000000a0e0a7211 */ /* 0x000fe400078608ff */
[-C--:B------:R-:W-:Y:S02]  /*01e0*/  LEA.HI.X.SX32 R5, R7, R2.reuse, 0x1, P0 ;  /* 0x0000000207057211 */ /* 0x080fe400000f0eff */
[-C--:B------:R-:W-:Y:S02]  /*01f0*/  LEA.HI.X.SX32 R7, R9, R2.reuse, 0x1, P1 ;  /* 0x0000000209077211 */ /* 0x080fe400008f0eff */
[----:B------:R-:W-:-:S02]  /*0200*/  LEA.HI.X.SX32 R9, R11, R2, 0x1, P2 ;  /* 0x000000020b097211 */ /* 0x000fc400010f0eff */
[----:B------:R-:W-:Y:S01]  /*0210*/  LEA.HI.X.SX32 R11, R14, R2, 0x1, P3 ;  /* 0x000000020e0b7211 */ /* 0x000fe200018f0eff */
[----:B------:R0:W2:Y:S04]  /*0220*/  LDG.E.U16 R5, desc[UR14][R4.64] ;  /* 0x0000000e04057981 */ /* 0x0000a8000c1e1500 */
[----:B------:R-:W3:Y:S04]  /*0230*/  LDG.E.U16 R7, desc[UR14][R6.64] ;  /* 0x0000000e06077981 */ /* 0x000ee8000c1e1500 */
[----:B------:R1:W4:Y:S04]  /*0240*/  LDG.E.U16 R15, desc[UR14][R8.64] ;  /* 0x0000000e080f7981 */ /* 0x000328000c1e1500 */
[----:B------:R-:W5:Y:S01]  /*0250*/  LDG.E.U16 R11, desc[UR14][R10.64] ;  /* 0x0000000e0a0b7981 */ /* 0x000f62000c1e1500 */
[----:B------:R-:W1:Y:S01]  /*0260*/  S2UR UR7, SR_CgaCtaId ;  /* 0x00000000000779c3 */ /* 0x000e620000008800 */
[----:B------:R-:W-:Y:S01]  /*0270*/  UISETP.GE.AND UP0, UPT, UR16, 0x1, UPT ;  /* 0x000000011000788c */ /* 0x000fe2000bf06270 */
[C---:B------:R-:W-:Y:S01]  /*0280*/  LOP3.LUT R2, R19.reuse, 0xc0, RZ, 0xc0, !PT ;  /* 0x000000c013027812 */ /* 0x040fe200078ec0ff */
[----:B------:R-:W-:Y:S01]  /*0290*/  UMOV UR4, 0x400 ;  /* 0x0000040000047882 */ /* 0x000fe20000000000 */
[----:B------:R-:W-:-:S02]  /*02a0*/  SHF.L.U32 R14, R19, 0x1, RZ ;  /* 0x00000001130e7819 */ /* 0x000fc400000006ff */
[----:B------:R-:W-:Y:S02]  /*02b0*/  CS2R R24, SRZ ;  /* 0x0000000000187805 */ /* 0x000fe4000001ff00 */
[----:B------:R-:W-:Y:S02]  /*02c0*/  SHF.R.U32.HI R17, RZ, 0x2, R2 ;  /* 0x00000002ff117819 */ /* 0x000fe40000011602 */
[----:B------:R-:W-:Y:S02]  /*02d0*/  CS2R R26, SRZ ;  /* 0x00000000001a7805 */ /* 0x000fe4000001ff00 */
[----:B------:R-:W-:Y:S02]  /*02e0*/  PLOP3.LUT P0, PT, PT, PT, UP0, 0x80, 0x0 ;  /* 0x000000000000781c */ /* 0x000fe40003f0f008 */
[----:B------:R-:W-:Y:S02]  /*02f0*/  CS2R R36, SRZ ;  /* 0x0000000000247805 */ /* 0x000fe4000001ff00 */
[----:B------:R-:W-:-:S02]  /*0300*/  LOP3.LUT R2, R17, 0x1fe, R14, 0x78, !PT ;  /* 0x000001fe11027812 */ /* 0x000fc400078e780e */
[----:B------:R-:W-:Y:S02]  /*0310*/  CS2R R38, SRZ ;  /* 0x0000000000267805 */ /* 0x000fe4000001ff00 */
[----:B------:R-:W-:Y:S02]  /*0320*/  MOV R16, 0xff800000 ;  /* 0xff80000000107802 */ /* 0x000fe40000000f00 */
[----:B------:R-:W-:Y:S02]  /*0330*/  CS2R R28, SRZ ;  /* 0x00000000001c7805 */ /* 0x000fe4000001ff00 */
[----:B0-----:R-:W-:Y:S02]  /*0340*/  MOV R4, 0x3f800000 ;  /* 0x3f80000000047802 */ /* 0x001fe40000000f00 */
[----:B------:R-:W-:Y:S02]  /*0350*/  CS2R R30, SRZ ;  /* 0x00000000001e7805 */ /* 0x000fe4000001ff00 */
[----:B-1----:R-:W-:-:S02]  /*0360*/  MOV R9, 0x3f800000 ;  /* 0x3f80000000097802 */ /* 0x002fc40000000f00 */
[----:B------:R-:W-:Y:S02]  /*0370*/  CS2R R48, SRZ ;  /* 0x0000000000307805 */ /* 0x000fe4000001ff00 */
[----:B------:R-:W-:Y:S02]  /*0380*/  MOV R34, 0xff800000 ;  /* 0xff80000000227802 */ /* 0x000fe40000000f00 */
[----:B------:R-:W-:Y:S02]  /*0390*/  CS2R R50, SRZ ;  /* 0x0000000000327805 */ /* 0x000fe4000001ff00 */
[----:B------:R-:W-:Y:S01]  /*03a0*/  SHF.L.U32 R8, R19, 0x5, RZ ;  /* 0x0000000513087819 */ /* 0x000fe200000006ff */
[----:B------:R-:W-:-:S09]  /*03b0*/  ULEA UR7, UR7, UR4, 0x18 ;  /* 0x0000000407077291 */ /* 0x000fd2000f8ec03f */
[----:B--2---:R0:W-:Y:S04]  /*03c0*/  STS.U16 [R2+UR7+0x1000], R5 ;  /* 0x0010000502007988 */ /* 0x0041e80008000407 */
[----:B---3--:R1:W-:Y:S04]  /*03d0*/  STS.U16 [R2+UR7+0x1200], R7 ;  /* 0x0012000702007988 */ /* 0x0083e80008000407 */
[----:B----4-:R2:W-:Y:S01]  /*03e0*/  STS.U16 [R2+UR7+0x1400], R15 ;  /* 0x0014000f02007988 */ /* 0x0105e20008000407 */
[----:B0-----:R-:W-:-:S03]  /*03f0*/  SHF.L.U32 R5, R19, 0x3, RZ ;  /* 0x0000000313057819 */ /* 0x001fc600000006ff */
[----:B-----5:R2:W-:Y:S01]  /*0400*/  STS.U16 [R2+UR7+0x1600], R11 ;  /* 0x0016000b02007988 */ /* 0x0205e20008000407 */
[----:B-1----:R-:W-:Y:S01]  /*0410*/  LOP3.LUT R7, R19, 0x3f, RZ, 0xc0, !PT ;  /* 0x0000003f13077812 */ /* 0x002fe200078ec0ff */
[----:B------:R-:W-:Y:S06]  /*0420*/  @!P0 BRA `(.L_x_0) ;  /* 0x0000001c00908947 */ /* 0x000fec0003800000 */
[----:B------:R-:W-:Y:S01]  /*0430*/  ULDC.64 UR10, c[0x0][0x250] ;  /* 0x00009400000a7ab9 */ /* 0x000fe20000000a00 */
[----:B------:R-:W-:Y:S01]  /*0440*/  ULDC UR5, c[0x0][0x258] ;  /* 0x0000960000057ab9 */ /* 0x000fe20000000800 */
[----:B------:R-:W-:Y:S01]  /*0450*/  UIMAD UR4, UR8, UR10, URZ ;  /* 0x0000000a080472a4 */ /* 0x000fe2000f8e023f */
[----:B------:R-:W-:Y:S01]  /*0460*/  IMAD R3, R3, UR5, RZ ;  /* 0x0000000503037c24 */ /* 0x000fe2000f8e02ff */
[----:B------:R-:W-:Y:S01]  /*0470*/  LOP3.LUT R4, R19, 0x7, RZ, 0xc0, !PT ;  /* 0x0000000713047812 */ /* 0x000fe200078ec0ff */
[----:B------:R-:W-:Y:S01]  /*0480*/  ULDC.64 UR12, c[0x0][0x260] ;  /* 0x00009800000c7ab9 */ /* 0x000fe20000000a00 */
[----:B------:R-:W-:Y:S01]  /*0490*/  USHF.L.U32 UR5, UR4, 0x1, URZ ;  /* 0x0000000104057899 */ /* 0x000fe2000800063f */
[----:B------:R-:W-:Y:S01]  /*04a0*/  LOP3.LUT R5, R5, 0x30, RZ, 0xc0, !PT ;  /* 0x0000003005057812 */ /* 0x000fe200078ec0ff */
[----:B------:R-:W0:Y:S01]  /*04b0*/  LDC R20, c[0x0][0x268] ;  /* 0x00009a00ff147b82 */ /* 0x000e220000000800 */
[----:B------:R-:W-:Y:S01]  /*04c0*/  IMAD R9, R4, 0x90, RZ ;  /* 0x0000009004097824 */ /* 0x000fe200078e02ff */
[----:B------:R-:W-:Y:S01]  /*04d0*/  LOP3.LUT R6, R14, 0x10, RZ, 0xc0, !PT ;  /* 0x000000100e067812 */ /* 0x000fe200078ec0ff */
[----:B------:R-:W-:Y:S01]  /*04e0*/  UIMAD UR6, UR8, UR12, URZ ;  /* 0x0000000c080672a4 */ /* 0x000fe2000f8e023f */
[----:B------:R-:W-:Y:S01]  /*04f0*/  LEA R5, R4, R5, 0x6 ;  /* 0x0000000504057211 */ /* 0x000fe200078e30ff */
[----:B------:R-:W-:Y:S01]  /*0500*/  ULDC.64 UR18, c[0x0][0x218] ;  /* 0x0000860000127ab9 */ /* 0x000fe20000000a00 */
[C---:B------:R-:W-:Y:S01]  /*0510*/  SHF.L.U32 R4, R3.reuse, 0x1, RZ ;  /* 0x0000000103047819 */ /* 0x040fe200000006ff */
[----:B------:R-:W-:Y:S01]  /*0520*/  USHF.L.U32 UR9, UR6, 0x1, URZ ;  /* 0x0000000106097899 */ /* 0x000fe2000800063f */
[----:B--2---:R-:W-:Y:S01]  /*0530*/  MOV R11, UR5 ;  /* 0x00000005000b7c02 */ /* 0x004fe20008000f00 */
[----:B------:R-:W-:Y:S01]  /*0540*/  UIMAD.WIDE UR4, UR4, 0x2, URZ ;  /* 0x00000002040478a5 */ /* 0x000fe2000f8e023f */
[----:B------:R-:W-:Y:S01]  /*0550*/  LOP3.LUT R6, R6, 0x20, R19, 0xf8, !PT ;  /* 0x0000002006067812 */ /* 0x000fe200078ef813 */
[----:B------:R-:W-:Y:S01]  /*0560*/  IMAD.HI R3, R3, 0x2, RZ ;  /* 0x0000000203037827 */ /* 0x000fe200078e02ff */
[----:B------:R-:W-:Y:S01]  /*0570*/  IADD3 R106, P0, P1, R4, UR18, R11 ;  /* 0x00000012046a7c10 */ /* 0x000fe2000f91e00b */
[----:B------:R-:W-:Y:S01]  /*0580*/  ULDC.64 UR20, c[0x0][0x220] ;  /* 0x0000880000147ab9 */ /* 0x000fe20000000a00 */
[----:B------:R-:W-:Y:S01]  /*0590*/  LOP3.LUT R10, R5, R6, RZ, 0x3c, !PT ;  /* 0x00000006050a7212 */ /* 0x000fe200078e3cff */
[----:B------:R-:W-:Y:S01]  /*05a0*/  IMAD R4, R7, UR13, RZ ;  /* 0x0000000d07047c24 */ /* 0x000fe2000f8e02ff */
[----:B------:R-:W-:Y:S01]  /*05b0*/  MOV R18, UR5 ;  /* 0x0000000500127c02 */ /* 0x000fe20008000f00 */
[----:B------:R-:W-:Y:S01]  /*05c0*/  IMAD R12, R12, UR11, RZ ;  /* 0x0000000b0c0c7c24 */ /* 0x000fe2000f8e02ff */
[----:B------:R-:W-:Y:S01]  /*05d0*/  LOP3.LUT R6, R9, 0x30, R14, 0x78, !PT ;  /* 0x0000003009067812 */ /* 0x000fe200078e780e */
[----:B------:R-:W-:Y:S01]  /*05e0*/  UIMAD.WIDE UR4, UR6, 0x2, URZ ;  /* 0x00000002060478a5 */ /* 0x000fe2000f8e023f */
[----:B------:R-:W-:Y:S01]  /*05f0*/  LOP3.LUT R7, R8, 0x200, RZ, 0xc0, !PT ;  /* 0x0000020008077812 */ /* 0x000fe200078ec0ff */
[----:B------:R-:W-:Y:S01]  /*0600*/  IMAD R13, R13, UR11, RZ ;  /* 0x0000000b0d0d7c24 */ /* 0x000fe2000f8e02ff */
[C---:B------:R-:W-:Y:S01]  /*0610*/  SHF.L.U32 R8, R4.reuse, 0x1, RZ ;  /* 0x0000000104087819 */ /* 0x040fe200000006ff */
[----:B------:R-:W-:Y:S01]  /*0620*/  IMAD.HI R4, R4, 0x2, RZ ;  /* 0x0000000204047827 */ /* 0x000fe200078e02ff */
[----:B------:R-:W-:-:S02]  /*0630*/  MOV R9, UR9 ;  /* 0x0000000900097c02 */ /* 0x000fc40008000f00 */
[----:B------:R-:W-:Y:S02]  /*0640*/  CS2R R24, SRZ ;  /* 0x0000000000187805 */ /* 0x000fe4000001ff00 */
[----:B------:R-:W-:Y:S02]  /*0650*/  IADD3.X R18, R3, UR19, R18, P0, P1 ;  /* 0x0000001303127c10 */ /* 0x000fe400087e2412 */
[----:B------:R-:W-:Y:S02]  /*0660*/  CS2R R26, SRZ ;  /* 0x00000000001a7805 */ /* 0x000fe4000001ff00 */
[----:B------:R-:W-:Y:S02]  /*0670*/  SHF.R.U32.HI R3, RZ, 0x6, R19 ;  /* 0x00000006ff037819 */ /* 0x000fe40000011613 */
[----:B------:R-:W-:Y:S02]  /*0680*/  CS2R R36, SRZ ;  /* 0x0000000000247805 */ /* 0x000fe4000001ff00 */
[----:B------:R-:W-:-:S02]  /*0690*/  IADD3 R88, P2, P3, R8, UR20, R9 ;  /* 0x0000001408587c10 */ /* 0x000fc4000fb5e009 */
[----:B------:R-:W-:Y:S02]  /*06a0*/  CS2R R38, SRZ ;  /* 0x0000000000267805 */ /* 0x000fe4000001ff00 */
[----:B------:R-:W-:Y:S02]  /*06b0*/  MOV R9, UR11 ;  /* 0x0000000b00097c02 */ /* 0x000fe40008000f00 */
[----:B------:R-:W-:Y:S02]  /*06c0*/  CS2R R28, SRZ ;  /* 0x00000000001c7805 */ /* 0x000fe4000001ff00 */
[----:B------:R-:W-:Y:S02]  /*06d0*/  SGXT.U32 R3, R3, 0x2 ;  /* 0x000000020303781a */ /* 0x000fe40000000000 */
[----:B------:R-:W-:Y:S02]  /*06e0*/  CS2R R30, SRZ ;  /* 0x00000000001e7805 */ /* 0x000fe4000001ff00 */
[----:B------:R-:W-:-:S02]  /*06f0*/  MOV R15, UR11 ;  /* 0x0000000b000f7c02 */ /* 0x000fc40008000f00 */
[----:B------:R-:W-:Y:S02]  /*0700*/  CS2R R48, SRZ ;  /* 0x0000000000307805 */ /* 0x000fe4000001ff00 */
[----:B------:R-:W-:Y:S01]  /*0710*/  LEA R8, R9, R12, 0x3 ;  /* 0x0000000c09087211 */ /* 0x000fe200078e18ff */
[----:B0-----:R-:W-:Y:S01]  /*0720*/  IMAD R11, R3, R20, RZ ;  /* 0x00000014030b7224 */ /* 0x001fe200078e02ff */
[----:B------:R-:W-:Y:S02]  /*0730*/  IADD3 R7, R10, UR7, R7 ;  /* 0x000000070a077c10 */ /* 0x000fe4000fffe007 */
[----:B------:R-:W-:Y:S02]  /*0740*/  CS2R R50, SRZ ;  /* 0x0000000000327805 */ /* 0x000fe4000001ff00 */
[----:B------:R-:W-:Y:S01]  /*0750*/  MOV R17, UR5 ;  /* 0x0000000500117c02 */ /* 0x000fe20008000f00 */
[----:B------:R-:W-:Y:S01]  /*0760*/  UMOV UR4, URZ ;  /* 0x0000003f00047c82 */ /* 0x000fe20008000000 */
[----:B------:R-:W-:Y:S01]  /*0770*/  MOV R10, UR11 ;  /* 0x0000000b000a7c02 */ /* 0x000fe20008000f00 */
[----:B------:R-:W-:Y:S01]  /*0780*/  UMOV UR5, URZ ;  /* 0x0000003f00057c82 */ /* 0x000fe20008000000 */
[----:B------:R-:W-:Y:S01]  /*0790*/  LEA R3, R15, R8, 0x3 ;  /* 0x000000080f037211 */ /* 0x000fe200078e18ff */
[----:B------:R-:W-:Y:S01]  /*07a0*/  UMOV UR6, URZ ;  /* 0x0000003f00067c82 */ /* 0x000fe20008000000 */
[----:B------:R-:W-:Y:S01]  /*07b0*/  IADD3.X R17, R4, UR21, R17, P2, P3 ;  /* 0x0000001504117c10 */ /* 0x000fe200097e6411 */
[----:B------:R-:W-:Y:S01]  /*07c0*/  ULDC UR9, c[0x0][0x238] ;  /* 0x00008e0000097ab9 */ /* 0x000fe20000000800 */
[----:B------:R-:W-:Y:S01]  /*07d0*/  LEA.HI R4, R19, 0x38, RZ, 0x1b ;  /* 0x0000003813047811 */ /* 0x000fe200078fd8ff */
[----:B------:R-:W-:Y:S01]  /*07e0*/  IMAD R9, R10, 0x10, R3 ;  /* 0x000000100a097824 */ /* 0x000fe200078e0203 */
[----:B------:R-:W-:-:S02]  /*07f0*/  LOP3.LUT R5, R5, 0x30, R14, 0x78, !PT ;  /* 0x0000003005057812 */ /* 0x000fc400078e780e */
[----:B------:R-:W-:Y:S01]  /*0800*/  MOV R16, UR11 ;  /* 0x0000000b00107c02 */ /* 0x000fe20008000f00 */
[----:B------:R-:W-:Y:S01]  /*0810*/  IMAD R10, R4, UR11, RZ ;  /* 0x0000000b040a7c24 */ /* 0x000fe2000f8e02ff */
[----:B------:R-:W-:Y:S02]  /*0820*/  LEA R14, R20, R11, 0x2 ;  /* 0x0000000b140e7211 */ /* 0x000fe400078e10ff */
[----:B------:R-:W-:Y:S02]  /*0830*/  LEA R114, P3, R3, R106, 0x1 ;  /* 0x0000006a03727211 */ /* 0x000fe400078608ff */
[----:B------:R-:W-:Y:S02]  /*0840*/  MOV R19, UR11 ;  /* 0x0000000b00137c02 */ /* 0x000fe40008000f00 */
[----:B------:R-:W-:Y:S02]  /*0850*/  LEA R4, R16, R9, 0x3 ;  /* 0x0000000910047211 */ /* 0x000fe400078e18ff */
[----:B------:R-:W-:-:S02]  /*0860*/  LEA R15, R20, R14, 0x2 ;  /* 0x0000000e140f7211 */ /* 0x000fc400078e10ff */
[-C--:B------:R-:W-:Y:S02]  /*0870*/  LEA R118, P1, R12, R106.reuse, 0x1 ;  /* 0x0000006a0c767211 */ /* 0x080fe400078208ff */
[----:B------:R-:W-:Y:S02]  /*0880*/  LEA R116, P2, R8, R106, 0x1 ;  /* 0x0000006a08747211 */ /* 0x000fe400078408ff */
[----:B------:R-:W-:Y:S02]  /*0890*/  LEA.HI.X.SX32 R115, R3, R18, 0x1, P3 ;  /* 0x0000001203737211 */ /* 0x000fe400018f0eff */
[----:B------:R-:W-:Y:S02]  /*08a0*/  LEA R3, R19, R4, 0x3 ;  /* 0x0000000413037211 */ /* 0x000fe400078e18ff */
[----:B------:R-:W-:Y:S02]  /*08b0*/  LEA R16, R20, R15, 0x2 ;  /* 0x0000000f14107211 */ /* 0x000fe400078e10ff */
[----:B------:R-:W-:-:S02]  /*08c0*/  LEA.HI.X.SX32 R119, R12, R18, 0x1, P1 ;  /* 0x000000120c777211 */ /* 0x000fc400008f0eff */
[-C--:B------:R-:W-:Y:S02]  /*08d0*/  LEA R112, P4, R13, R106.reuse, 0x1 ;  /* 0x0000006a0d707211 */ /* 0x080fe400078808ff */
[-C--:B------:R-:W-:Y:S02]  /*08e0*/  LEA R110, P5, R9, R106.reuse, 0x1 ;  /* 0x0000006a096e7211 */ /* 0x080fe400078a08ff */
[----:B------:R-:W-:Y:S02]  /*08f0*/  LEA R104, P0, R10, R106, 0x1 ;  /* 0x0000006a0a687211 */ /* 0x000fe400078008ff */
[----:B------:R-:W-:Y:S02]  /*0900*/  LEA.HI.X.SX32 R117, R8, R18, 0x1, P2 ;  /* 0x0000001208757211 */ /* 0x000fe400010f0eff */
[-C--:B------:R-:W-:Y:S02]  /*0910*/  LEA R108, P1, R4, R106.reuse, 0x1 ;  /* 0x0000006a046c7211 */ /* 0x080fe400078208ff */
[----:B------:R-:W-:-:S02]  /*0920*/  LEA R106, P2, R3, R106, 0x1 ;  /* 0x0000006a036a7211 */ /* 0x000fc400078408ff */
[----:B------:R-:W-:Y:S02]  /*0930*/  LEA R8, R20, R16, 0x2 ;  /* 0x0000001014087211 */ /* 0x000fe400078e10ff */
[-C--:B------:R-:W-:Y:S02]  /*0940*/  LEA.HI.X.SX32 R107, R3, R18.reuse, 0x1, P2 ;  /* 0x00000012036b7211 */ /* 0x080fe400010f0eff */
[----:B------:R-:W-:Y:S02]  /*0950*/  LEA.HI.X.SX32 R105, R10, R18, 0x1, P0 ;  /* 0x000000120a697211 */ /* 0x000fe400000f0eff */
[----:B------:R-:W-:Y:S02]  /*0960*/  LEA R3, R20, R8, 0x2 ;  /* 0x0000000814037211 */ /* 0x000fe400078e10ff */
[----:B------:R-:W-:Y:S02]  /*0970*/  LEA R102, P0, R11, R88, 0x1 ;  /* 0x000000580b667211 */ /* 0x000fe400078008ff */
[----:B------:R-:W-:-:S02]  /*0980*/  LEA.HI.X.SX32 R109, R4, R18, 0x1, P1 ;  /* 0x00000012046d7211 */ /* 0x000fc400008f0eff */
[----:B------:R-:W-:Y:S02]  /*0990*/  LEA R4, R20, R3, 0x2 ;  /* 0x0000000314047211 */ /* 0x000fe400078e10ff */
[----:B------:R-:W-:Y:S02]  /*09a0*/  LEA.HI.X.SX32 R103, R11, R17, 0x1, P0 ;  /* 0x000000110b677211 */ /* 0x000fe400000f0eff */
[-C--:B------:R-:W-:Y:S02]  /*09b0*/  LEA R100, P1, R14, R88.reuse, 0x1 ;  /* 0x000000580e647211 */ /* 0x080fe400078208ff */
[-C--:B------:R-:W-:Y:S02]  /*09c0*/  LEA R98, P2, R15, R88.reuse, 0x1 ;  /* 0x000000580f627211 */ /* 0x080fe400078408ff */
[----:B------:R-:W-:Y:S02]  /*09d0*/  LEA R96, P0, R16, R88, 0x1 ;  /* 0x0000005810607211 */ /* 0x000fe400078008ff */
[----:B------:R-:W-:-:S02]  /*09e0*/  LEA.HI.X.SX32 R111, R9, R18, 0x1, P5 ;  /* 0x00000012096f7211 */ /* 0x000fc400028f0eff */
[----:B------:R-:W-:Y:S02]  /*09f0*/  LEA R9, R20, R4, 0x2 ;  /* 0x0000000414097211 */ /* 0x000fe400078e10ff */
[-C--:B------:R-:W-:Y:S02]  /*0a00*/  LEA.HI.X.SX32 R101, R14, R17.reuse, 0x1, P1 ;  /* 0x000000110e657211 */ /* 0x080fe400008f0eff */
[-C--:B------:R-:W-:Y:S02]  /*0a10*/  LEA.HI.X.SX32 R99, R15, R17.reuse, 0x1, P2 ;  /* 0x000000110f637211 */ /* 0x080fe400010f0eff */
[----:B------:R-:W-:Y:S02]  /*0a20*/  LEA.HI.X.SX32 R97, R16, R17, 0x1, P0 ;  /* 0x0000001110617211 */ /* 0x000fe400000f0eff */
[-C--:B------:R-:W-:Y:S02]  /*0a30*/  LEA R94, P0, R8, R88.reuse, 0x1 ;  /* 0x00000058085e7211 */ /* 0x080fe400078008ff */
[----:B------:R-:W-:-:S02]  /*0a40*/  LEA R92, P1, R3, R88, 0x1 ;  /* 0x00000058035c7211 */ /* 0x000fc400078208ff */
[-C--:B------:R-:W-:Y:S02]  /*0a50*/  LEA R90, P2, R4, R88.reuse, 0x1 ;  /* 0x00000058045a7211 */ /* 0x080fe400078408ff */
[----:B------:R-:W-:Y:S02]  /*0a60*/  LEA R88, P3, R9, R88, 0x1 ;  /* 0x0000005809587211 */ /* 0x000fe400078608ff */
[-C--:B------:R-:W-:Y:S02]  /*0a70*/  LEA.HI.X.SX32 R95, R8, R17.reuse, 0x1, P0 ;  /* 0x00000011085f7211 */ /* 0x080fe400000f0eff */
[-C--:B------:R-:W-:Y:S02]  /*0a80*/  LEA.HI.X.SX32 R93, R3, R17.reuse, 0x1, P1 ;  /* 0x00000011035d7211 */ /* 0x080fe400008f0eff */
[-C--:B------:R-:W-:Y:S02]  /*0a90*/  LEA.HI.X.SX32 R91, R4, R17.reuse, 0x1, P2 ;  /* 0x00000011045b7211 */ /* 0x080fe400010f0eff */
[----:B------:R-:W-:-:S02]  /*0aa0*/  LEA.HI.X.SX32 R89, R9, R17, 0x1, P3 ;  /* 0x0000001109597211 */ /* 0x000fc400018f0eff */
[----:B------:R-:W-:Y:S02]  /*0ab0*/  LEA.HI.X.SX32 R113, R13, R18, 0x1, P4 ;  /* 0x000000120d717211 */ /* 0x000fe400020f0eff */
[----:B------:R-:W-:Y:S02]  /*0ac0*/  LOP3.LUT R8, R2, 0x40, RZ, 0x3c, !PT ;  /* 0x0000004002087812 */ /* 0x000fe400078e3cff */
[----:B------:R-:W-:Y:S02]  /*0ad0*/  MOV R4, 0x3f800000 ;  /* 0x3f80000000047802 */ /* 0x000fe40000000f00 */
[----:B------:R-:W-:Y:S02]  /*0ae0*/  MOV R10, 0xff800000 ;  /* 0xff800000000a7802 */ /* 0x000fe40000000f00 */
[----:B------:R-:W-:Y:S02]  /*0af0*/  MOV R11, 0xff800000 ;  /* 0xff800000000b7802 */ /* 0x000fe40000000f00 */
[----:B------:R-:W-:-:S02]  /*0b00*/  MOV R9, 0x3f800000 ;  /* 0x3f80000000097802 */ /* 0x000fc40000000f00 */
[----:B------:R-:W-:-:S07]  /*0b10*/  LOP3.LUT R3, R6, 0x40, RZ, 0x3c, !PT ;  /* 0x0000004006037812 */ /* 0x000fce00078e3cff */
.L_x_1:
[----:B------:R-:W-:Y:S01]  /*0b20*/  MOV R13, UR4 ;  /* 0x00000004000d7c02 */ /* 0x000fe20008000f00 */
[----:B------:R-:W-:Y:S01]  /*0b30*/  IMAD.U32 R21, RZ, RZ, UR4 ;  /* 0x00000004ff157e24 */ /* 0x000fe2000f8e00ff */
[----:B------:R-:W-:Y:S02]  /*0b40*/  MOV R15, UR4 ;  /* 0x00000004000f7c02 */ /* 0x000fe40008000f00 */
[----:B------:R-:W-:Y:S01]  /*0b50*/  MOV R17, UR4 ;  /* 0x0000000400117c02 */ /* 0x000fe20008000f00 */
[----:B------:R-:W-:Y:S01]  /*0b60*/  IMAD.WIDE R12, R13, 0x2, R118 ;  /* 0x000000020d0c7825 */ /* 0x000fe200078e0276 */
[----:B------:R-:W-:Y:S02]  /*0b70*/  MOV R19, UR4 ;  /* 0x0000000400137c02 */ /* 0x000fe40008000f00 */
[----:B------:R-:W-:Y:S01]  /*0b80*/  MOV R23, UR4 ;  /* 0x0000000400177c02 */ /* 0x000fe20008000f00 */
[----:B------:R-:W-:Y:S01]  /*0b90*/  IMAD.WIDE R14, R15, 0x2, R116 ;  /* 0x000000020f0e7825 */ /* 0x000fe200078e0274 */
[----:B------:R-:W-:Y:S01]  /*0ba0*/  MOV R33, UR4 ;  /* 0x0000000400217c02 */ /* 0x000fe20008000f00 */
[----:B------:R-:W2:Y:S01]  /*0bb0*/  LDG.E.U16 R13, desc[UR14][R12.64] ;  /* 0x0000000e0c0d7981 */ /* 0x000ea2000c1e1500 */
[----:B------:R-:W-:Y:S01]  /*0bc0*/  MOV R35, UR4 ;  /* 0x0000000400237c02 */ /* 0x000fe20008000f00 */
[----:B------:R-:W-:-:S02]  /*0bd0*/  IMAD.WIDE R16, R17, 0x2, R114 ;  /* 0x0000000211107825 */ /* 0x000fc400078e0272 */
[----:B------:R-:W3:Y:S02]  /*0be0*/  LDG.E.U16 R15, desc[UR14][R14.64] ;  /* 0x0000000e0e0f7981 */ /* 0x000ee4000c1e1500 */
[----:B------:R-:W-:Y:S02]  /*0bf0*/  IMAD.WIDE R18, R19, 0x2, R112 ;  /* 0x0000000213127825 */ /* 0x000fe400078e0270 */
[----:B------:R-:W4:Y:S02]  /*0c00*/  LDG.E.U16 R17, desc[UR14][R16.64] ;  /* 0x0000000e10117981 */ /* 0x000f24000c1e1500 */
[----:B------:R-:W-:Y:S02]  /*0c10*/  IMAD.WIDE R20, R21, 0x2, R110 ;  /* 0x0000000215147825 */ /* 0x000fe400078e026e */
[----:B------:R-:W5:Y:S02]  /*0c20*/  LDG.E.U16 R19, desc[UR14][R18.64] ;  /* 0x0000000e12137981 */ /* 0x000f64000c1e1500 */
[----:B------:R-:W-:-:S02]  /*0c30*/  IMAD.WIDE R22, R23, 0x2, R108 ;  /* 0x0000000217167825 */ /* 0x000fc400078e026c */
[----:B------:R-:W5:Y:S02]  /*0c40*/  LDG.E.U16 R21, desc[UR14][R20.64] ;  /* 0x0000000e14157981 */ /* 0x000f64000c1e1500 */
[----:B------:R-:W-:Y:S02]  /*0c50*/  IMAD.WIDE R32, R33, 0x2, R106 ;  /* 0x0000000221207825 */ /* 0x000fe400078e026a */
[----:B------:R-:W5:Y:S02]  /*0c60*/  LDG.E.U16 R23, desc[UR14][R22.64] ;  /* 0x0000000e16177981 */ /* 0x000f64000c1e1500 */
[----:B------:R-:W-:Y:S02]  /*0c70*/  IMAD.WIDE R34, R35, 0x2, R104 ;  /* 0x0000000223227825 */ /* 0x000fe400078e0268 */
[----:B------:R-:W5:Y:S04]  /*0c80*/  LDG.E.U16 R33, desc[UR14][R32.64] ;  /* 0x0000000e20217981 */ /* 0x000f68000c1e1500 */
[----:B------:R-:W5:Y:S01]  /*0c90*/  LDG.E.U16 R35, desc[UR14][R34.64] ;  /* 0x0000000e22237981 */ /* 0x000f62000c1e1500 */
[----:B------:R-:W-:Y:S01]  /*0ca0*/  BAR.SYNC.DEFER_BLOCKING 0x0 ;  /* 0x0000000000007b1d */ /* 0x000fe20000010000 */
[----:B------:R-:W-:-:S02]  /*0cb0*/  MOV R87, UR5 ;  /* 0x0000000500577c02 */ /* 0x000fc40008000f00 */
[----:B------:R-:W-:Y:S02]  /*0cc0*/  MOV R123, UR5 ;  /* 0x00000005007b7c02 */ /* 0x000fe40008000f00 */
[----:B------:R-:W-:Y:S02]  /*0cd0*/  MOV R121, UR5 ;  /* 0x0000000500797c02 */ /* 0x000fe40008000f00 */
[----:B------:R-:W-:Y:S02]  /*0ce0*/  MOV R53, UR5 ;  /* 0x0000000500357c02 */ /* 0x000fe40008000f00 */
[----:B------:R-:W-:Y:S02]  /*0cf0*/  MOV R125, UR5 ;  /* 0x00000005007d7c02 */ /* 0x000fe40008000f00 */
[----:B------:R-:W-:Y:S01]  /*0d00*/  MOV R81, UR5 ;  /* 0x0000000500517c02 */ /* 0x000fe20008000f00 */
[----:B------:R-:W-:-:S04]  /*0d10*/  IMAD.WIDE R86, R87, 0x2, R96 ;  /* 0x0000000257567825 */ /* 0x000fc800078e0260 */
[----:B------:R-:W-:-:S04]  /*0d20*/  IMAD.WIDE R122, R123, 0x2, R98 ;  /* 0x000000027b7a7825 */ /* 0x000fc800078e0262 */
[----:B------:R-:W-:-:S04]  /*0d30*/  IMAD.WIDE R120, R121, 0x2, R94 ;  /* 0x0000000279787825 */ /* 0x000fc800078e025e */
[----:B------:R-:W-:-:S04]  /*0d40*/  IMAD.WIDE R52, R53, 0x2, R90 ;  /* 0x0000000235347825 */ /* 0x000fc800078e025a */
[----:B------:R-:W-:-:S04]  /*0d50*/  IMAD.WIDE R124, R125, 0x2, R100 ;  /* 0x000000027d7c7825 */ /* 0x000fc800078e0264 */
[----:B------:R-:W-:Y:S01]  /*0d60*/  IMAD.WIDE R80, R81, 0x2, R92 ;  /* 0x0000000251507825 */ /* 0x000fe200078e025c */
[----:B--2---:R0:W-:Y:S04]  /*0d70*/  STS.U16 [R2+UR7], R13 ;  /* 0x0000000d02007988 */ /* 0x0041e80008000407 */
[----:B---3--:R1:W-:Y:S04]  /*0d80*/  STS.U16 [R2+UR7+0x200], R15 ;  /* 0x0002000f02007988 */ /* 0x0083e80008000407 */
[----:B----4-:R-:W-:Y:S04]  /*0d90*/  STS.U16 [R2+UR7+0x400], R17 ;  /* 0x0004001102007988 */ /* 0x010fe80008000407 */
[----:B-----5:R-:W-:Y:S04]  /*0da0*/  STS.U16 [R2+UR7+0x600], R19 ;  /* 0x0006001302007988 */ /* 0x020fe80008000407 */
[----:B------:R-:W-:Y:S04]  /*0db0*/  STS.U16 [R2+UR7+0x800], R21 ;  /* 0x0008001502007988 */ /* 0x000fe80008000407 */
[----:B------:R-:W-:Y:S04]  /*0dc0*/  STS.U16 [R2+UR7+0xa00], R23 ;  /* 0x000a001702007988 */ /* 0x000fe80008000407 */
[----:B------:R-:W-:Y:S04]  /*0dd0*/  STS.U16 [R2+UR7+0xc00], R33 ;  /* 0x000c002102007988 */ /* 0x000fe80008000407 */
[----:B------:R-:W-:Y:S01]  /*0de0*/  STS.U16 [R2+UR7+0xe00], R35 ;  /* 0x000e002302007988 */ /* 0x000fe20008000407 */
[----:B------:R-:W-:Y:S06]  /*0df0*/  BAR.SYNC.DEFER_BLOCKING 0x0 ;  /* 0x0000000000007b1d */ /* 0x000fec0000010000 */
[----:B------:R-:W-:Y:S04]  /*0e00*/  LDSM.16.MT88.4 R64, [R7+0x1000] ;  /* 0x001000000740783b */ /* 0x000fe80000004200 */
[----:B------:R-:W2:Y:S01]  /*0e10*/  LDSM.16.M88.4 R44, [R5+UR7] ;  /* 0x00000007052c783b */ /* 0x000ea20008000200 */
[----:B0-----:R-:W-:-:S02]  /*0e20*/  MOV R13, UR5 ;  /* 0x00000005000d7c02 */ /* 0x001fc40008000f00 */
[----:B-1----:R-:W-:Y:S01]  /*0e30*/  MOV R15, UR5 ;  /* 0x00000005000f7c02 */ /* 0x002fe20008000f00 */
[----:B------:R-:W3:Y:S02]  /*0e40*/  LDG.E.U16 R85, desc[UR14][R120.64] ;  /* 0x0000000e78557981 */ /* 0x000ee4000c1e1500 */
[----:B------:R-:W-:Y:S02]  /*0e50*/  IMAD.WIDE R12, R13, 0x2, R102 ;  /* 0x000000020d0c7825 */ /* 0x000fe400078e0266 */
[----:B------:R-:W4:Y:S04]  /*0e60*/  LDG.E.U16 R86, desc[UR14][R86.64] ;  /* 0x0000000e56567981 */ /* 0x000f28000c1e1500 */
[----:B------:R-:W5:Y:S04]  /*0e70*/  LDG.E.U16 R13, desc[UR14][R12.64] ;  /* 0x0000000e0c0d7981 */ /* 0x000f68000c1e1500 */
[----:B------:R-:W4:Y:S04]  /*0e80*/  LDG.E.U16 R14, desc[UR14][R124.64] ;  /* 0x0000000e7c0e7981 */ /* 0x000f28000c1e1500 */
[----:B------:R-:W4:Y:S04]  /*0e90*/  LDG.E.U16 R84, desc[UR14][R80.64] ;  /* 0x0000000e50547981 */ /* 0x000f28000c1e1500 */
[----:B------:R-:W3:Y:S04]  /*0ea0*/  LDG.E.U16 R12, desc[UR14][R122.64] ;  /* 0x0000000e7a0c7981 */ /* 0x000ee8000c1e1500 */
[----:B------:R-:W0:Y:S04]  /*0eb0*/  LDSM.16.M88.4 R56, [R5+UR7+0x200] ;  /* 0x000200070538783b */ /* 0x000e280008000200 */
[----:B------:R-:W1:Y:S04]  /*0ec0*/  LDSM.16.M88.4 R76, [R5+UR7+0x400] ;  /* 0x00040007054c783b */ /* 0x000e680008000200 */
[----:B------:R-:W1:Y:S01]  /*0ed0*/  LDSM.16.MT88.4 R68, [R7+0x1400] ;  /* 0x001400000744783b */ /* 0x000e620000004200 */
[----:B--2---:R-:W-:Y:S03]  /*0ee0*/  HMMA.16816.F32.BF16 R40, R64, R44, RZ ;  /* 0x0000002c4028723c */ /* 0x004fe600000418ff */
[----:B------:R-:W2:Y:S04]  /*0ef0*/  LDSM.16.M88.4 R20, [R5+UR7+0x600] ;  /* 0x000600070514783b */ /* 0x000ea80008000200 */
[----:B------:R-:W2:Y:S01]  /*0f00*/  LDSM.16.M88.4 R16, [R5+UR7+0x800] ;  /* 0x000800070510783b */ /* 0x000ea20008000200 */
[----:B------:R-:W-:-:S03]  /*0f10*/  IMAD.WIDE R44, R15, 0x2, R88 ;  /* 0x000000020f2c7825 */ /* 0x000fc600078e0258 */
[----:B------:R0:W4:Y:S04]  /*0f20*/  LDG.E.U16 R15, desc[UR14][R52.64] ;  /* 0x0000000e340f7981 */ /* 0x000128000c1e1500 */
[----:B------:R1:W4:Y:S04]  /*0f30*/  LDG.E.U16 R87, desc[UR14][R44.64] ;  /* 0x0000000e2c577981 */ /* 0x000328000c1e1500 */
[----:B------:R-:W2:Y:S04]  /*0f40*/  LDSM.16.M88.4 R72, [R5+UR7+0xa00] ;  /* 0x000a00070548783b */ /* 0x000ea80008000200 */
[----:B------:R-:W2:Y:S04]  /*0f50*/  LDSM.16.M88.4 R32, [R5+UR7+0xc00] ;  /* 0x000c00070520783b */ /* 0x000ea80008000200 */
[----:B0-----:R-:W0:Y:S01]  /*0f60*/  LDSM.16.M88.4 R52, [R5+UR7+0xe00] ;  /* 0x000e00070534783b */ /* 0x001e220008000200 */
[C---:B------:R-:W-:Y:S01]  /*0f70*/  HMMA.16816.F32.BF16 R60, R64.reuse, R56, RZ ;  /* 0x00000038403c723c */ /* 0x040fe200000418ff */
[----:B------:R-:W-:Y:S05]  /*0f80*/  BAR.SYNC.DEFER_BLOCKING 0x0 ;  /* 0x0000000000007b1d */ /* 0x000fea0000010000 */
[----:B-1----:R-:W-:Y:S06]  /*0f90*/  HMMA.16816.F32.BF16 R80, R64, R76, RZ ;  /* 0x0000004c4050723c */ /* 0x002fec00000418ff */
[----:B------:R-:W-:Y:S06]  /*0fa0*/  HMMA.16816.F32.BF16 R44, R68, R46, R40 ;  /* 0x0000002e442c723c */ /* 0x000fec0000041828 */
[----:B--2---:R-:W-:Y:S06]  /*0fb0*/  HMMA.16816.F32.BF16 R40, R64, R20, RZ ;  /* 0x000000144028723c */ /* 0x004fec00000418ff */
[----:B------:R-:W-:Y:S06]  /*0fc0*/  HMMA.16816.F32.BF16 R60, R68, R58, R60 ;  /* 0x0000003a443c723c */ /* 0x000fec000004183c */
[----:B------:R-:W-:Y:S06]  /*0fd0*/  HMMA.16816.F32.BF16 R56, R64, R16, RZ ;  /* 0x000000104038723c */ /* 0x000fec00000418ff */
[----:B------:R-:W-:Y:S06]  /*0fe0*/  HMMA.16816.F32.BF16 R80, R68, R78, R80 ;  /* 0x0000004e4450723c */ /* 0x000fec0000041850 */
[----:B------:R-:W-:Y:S01]  /*0ff0*/  HMMA.16816.F32.BF16 R76, R64, R72, RZ ;  /* 0x00000048404c723c */ /* 0x000fe200000418ff */
[----:B------:R-:W-:-:S05]  /*1000*/  FMUL R16, R44, UR9 ;  /* 0x000000092c107c20 */ /* 0x000fca0008400000 */
[----:B------:R-:W-:Y:S01]  /*1010*/  HMMA.16816.F32.BF16 R40, R68, R22, R40 ;  /* 0x000000164428723c */ /* 0x000fe20000041828 */
[----:B------:R-:W-:-:S05]  /*1020*/  FMUL R17, R45, UR9 ;  /* 0x000000092d117c20 */ /* 0x000fca0008400000 */
[----:B------:R-:W-:Y:S01]  /*1030*/  HMMA.16816.F32.BF16 R20, R64, R32, RZ ;  /* 0x000000204014723c */ /* 0x000fe200000418ff */
[----:B------:R-:W-:-:S05]  /*1040*/  FMNMX R17, R16, R17, !PT ;  /* 0x0000001110117209 */ /* 0x000fca0007800000 */
[----:B------:R-:W-:Y:S01]  /*1050*/  HMMA.16816.F32.BF16 R56, R68, R18, R56 ;  /* 0x000000124438723c */ /* 0x000fe20000041838 */
[----:B------:R-:W-:-:S05]  /*1060*/  FMUL R16, R61, UR9 ;  /* 0x000000093d107c20 */ /* 0x000fca0008400000 */
[----:B0-----:R-:W-:Y:S01]  /*1070*/  HMMA.16816.F32.BF16 R64, R64, R52, RZ ;  /* 0x000000344040723c */ /* 0x001fe200000418ff */
[----:B------:R-:W-:-:S05]  /*1080*/  FMUL R18, R60, UR9 ;  /* 0x000000093c127c20 */ /* 0x000fca0008400000 */
[----:B------:R-:W-:Y:S01]  /*1090*/  FMNMX R19, R18, R17, !PT ;  /* 0x0000001112137209 */ /* 0x000fe20007800000 */
[----:B------:R-:W-:Y:S01]  /*10a0*/  HMMA.16816.F32.BF16 R76, R68, R74, R76 ;  /* 0x0000004a444c723c */ /* 0x000fe2000004184c */
[----:B------:R-:W-:Y:S02]  /*10b0*/  FMUL R17, R80, UR9 ;  /* 0x0000000950117c20 */ /* 0x000fe40008400000 */
[----:B------:R-:W-:Y:S01]  /*10c0*/  FMNMX R18, R16, R19, !PT ;  /* 0x0000001310127209 */ /* 0x000fe20007800000 */
[----:B------:R-:W-:-:S03]  /*10d0*/  FMUL R16, R81, UR9 ;  /* 0x0000000951107c20 */ /* 0x000fc60008400000 */
[----:B------:R-:W-:Y:S01]  /*10e0*/  FMNMX R19, R17, R18, !PT ;  /* 0x0000001211137209 */ /* 0x000fe20007800000 */
[----:B------:R-:W-:Y:S01]  /*10f0*/  HMMA.16816.F32.BF16 R20, R68, R34, R20 ;  /* 0x000000224414723c */ /* 0x000fe20000041814 */
[----:B------:R-:W-:Y:S02]  /*1100*/  FMUL R17, R40, UR9 ;  /* 0x0000000928117c20 */ /* 0x000fe40008400000 */
[----:B------:R-:W-:Y:S01]  /*1110*/  FMNMX R18, R16, R19, !PT ;  /* 0x0000001310127209 */ /* 0x000fe20007800000 */
[----:B------:R-:W-:-:S03]  /*1120*/  FMUL R16, R41, UR9 ;  /* 0x0000000929107c20 */ /* 0x000fc60008400000 */
[----:B------:R-:W-:Y:S01]  /*1130*/  FMNMX R19, R17, R18, !PT ;  /* 0x0000001211137209 */ /* 0x000fe20007800000 */
[----:B------:R-:W-:Y:S01]  /*1140*/  FMUL R17, R56, UR9 ;  /* 0x0000000938117c20 */ /* 0x000fe20008400000 */
[----:B------:R-:W-:Y:S02]  /*1150*/  HMMA.16816.F32.BF16 R64, R68, R54, R64 ;  /* 0x000000364440723c */ /* 0x000fe40000041840 */
[----:B------:R-:W-:Y:S01]  /*1160*/  FMNMX R18, R16, R19, !PT ;  /* 0x0000001310127209 */ /* 0x000fe20007800000 */
[----:B------:R-:W-:-:S03]  /*1170*/  FMUL R16, R57, UR9 ;  /* 0x0000000939107c20 */ /* 0x000fc60008400000 */
        /* <DEDUP_REMOVED lines=8> */
[----:B------:R-:W-:Y:S02]  /*1200*/  FMNMX R18, R16, R19, !PT ;  /* 0x0000001310127209 */ /* 0x000fe40007800000 */
[----:B------:R-:W-:Y:S02]  /*1210*/  FMUL R16, R64, UR9 ;  /* 0x0000000940107c20 */ /* 0x000fe40008400000 */
[----:B------:R-:W-:Y:S01]  /*1220*/  FMNMX R19, R17, R18, !PT ;  /* 0x0000001211137209 */ /* 0x000fe20007800000 */
[----:B------:R-:W-:-:S03]  /*1230*/  FMUL R17, R65, UR9 ;  /* 0x0000000941117c20 */ /* 0x000fc60008400000 */
[----:B------:R-:W-:-:S04]  /*1240*/  FMNMX R16, R16, R19, !PT ;  /* 0x0000001310107209 */ /* 0x000fc80007800000 */
[----:B------:R-:W-:-:S05]  /*1250*/  FMNMX R32, R17, R16, !PT ;  /* 0x0000001011207209 */ /* 0x000fca0007800000 */
[----:B------:R-:W0:Y:S01]  /*1260*/  SHFL.BFLY PT, R17, R32, 0x2, 0x1f ;  /* 0x0c401f0020117f89 */ /* 0x000e2200000e0000 */
[----:B------:R-:W-:Y:S01]  /*1270*/  FMUL R16, R46, UR9 ;  /* 0x000000092e107c20 */ /* 0x000fe20008400000 */
[----:B------:R-:W-:Y:S01]  /*1280*/  FMUL R18, R62, UR9 ;  /* 0x000000093e127c20 */ /* 0x000fe20008400000 */
[----:B0-----:R-:W-:Y:S01]  /*1290*/  FMNMX R33, R32, R17, !PT ;  /* 0x0000001120217209 */ /* 0x001fe20007800000 */
[----:B------:R-:W-:-:S05]  /*12a0*/  FMUL R17, R47, UR9 ;  /* 0x000000092f117c20 */ /* 0x000fca0008400000 */
        /* <DEDUP_REMOVED lines=27> */
[----:B------:R-:W0:Y:S03]  /*1460*/  SHFL.BFLY PT, R34, R33, 0x1, 0x1f ;  /* 0x0c201f0021227f89 */ /* 0x000e2600000e0000 */
[----:B------:R-:W-:-:S05]  /*1470*/  FMNMX R18, R18, R17, !PT ;  /* 0x0000001112127209 */ /* 0x000fca0007800000 */
[----:B------:R-:W1:Y:S01]  /*1480*/  SHFL.BFLY PT, R19, R18, 0x2, 0x1f ;  /* 0x0c401f0012137f89 */ /* 0x000e6200000e0000 */
[----:B0-----:R-:W-:-:S04]  /*1490*/  FMNMX R33, R33, R34, !PT ;  /* 0x0000002221217209 */ /* 0x001fc80007800000 */
[----:B------:R-:W-:Y:S02]  /*14a0*/  FMNMX R16, R33, R10, !PT ;  /* 0x0000000a21107209 */ /* 0x000fe40007800000 */
[----:B-1----:R-:W-:-:S05]  /*14b0*/  FMNMX R33, R18, R19, !PT ;  /* 0x0000001312217209 */ /* 0x002fca0007800000 */
[----:B------:R-:W0:Y:S04]  /*14c0*/  SHFL.BFLY PT, R34, R33, 0x1, 0x1f ;  /* 0x0c201f0021227f89 */ /* 0x000e2800000e0000 */
[----:B-----5:R-:W-:Y:S04]  /*14d0*/  STS.U16 [R2+UR7], R13 ;  /* 0x0000000d02007988 */ /* 0x020fe80008000407 */
[----:B---3--:R-:W-:Y:S04]  /*14e0*/  STS.U16 [R2+UR7+0x400], R12 ;  /* 0x0004000c02007988 */ /* 0x008fe80008000407 */
[----:B------:R-:W-:Y:S04]  /*14f0*/  STS.U16 [R2+UR7+0x800], R85 ;  /* 0x0008005502007988 */ /* 0x000fe80008000407 */
[----:B----4-:R-:W-:Y:S04]  /*1500*/  STS.U16 [R2+UR7+0xc00], R15 ;  /* 0x000c000f02007988 */ /* 0x010fe80008000407 */
[----:B------:R-:W-:Y:S04]  /*1510*/  STS.U16 [R8+UR7+0x200], R14 ;  /* 0x0002000e08007988 */ /* 0x000fe80008000407 */
[----:B------:R-:W-:Y:S04]  /*1520*/  STS.U16 [R8+UR7+0x600], R86 ;  /* 0x0006005608007988 */ /* 0x000fe80008000407 */
[----:B------:R-:W-:Y:S04]  /*1530*/  STS.U16 [R8+UR7+0xa00], R84 ;  /* 0x000a005408007988 */ /* 0x000fe80008000407 */
[----:B------:R-:W-:Y:S01]  /*1540*/  STS.U16 [R8+UR7+0xe00], R87 ;  /* 0x000e005708007988 */ /* 0x000fe20008000407 */
[----:B------:R-:W-:Y:S01]  /*1550*/  BAR.SYNC.DEFER_BLOCKING 0x0 ;  /* 0x0000000000007b1d */ /* 0x000fe20000010000 */
[----:B0-----:R-:W-:Y:S01]  /*1560*/  FMNMX R34, R33, R34, !PT ;  /* 0x0000002221227209 */ /* 0x001fe20007800000 */
[----:B------:R-:W-:-:S03]  /*1570*/  FFMA R41, R41, UR9, -R16 ;  /* 0x0000000929297c23 */ /* 0x000fc60008000810 */
[----:B------:R-:W-:Y:S01]  /*1580*/  FMNMX R34, R34, R11, !PT ;  /* 0x0000000b22227209 */ /* 0x000fe20007800000 */
[--C-:B------:R-:W-:Y:S01]  /*1590*/  FFMA R40, R40, UR9, -R16.reuse ;  /* 0x0000000928287c23 */ /* 0x100fe20008000810 */
[--C-:B------:R-:W-:Y:S01]  /*15a0*/  FFMA R44, R44, UR9, -R16.reuse ;  /* 0x000000092c2c7c23 */ /* 0x100fe20008000810 */
[----:B------:R-:W-:Y:S01]  /*15b0*/  FFMA R45, R45, UR9, -R16 ;  /* 0x000000092d2d7c23 */ /* 0x000fe20008000810 */
[----:B------:R-:W-:Y:S01]  /*15c0*/  FMUL R41, R41, 1.4426950216293334961 ;  /* 0x3fb8aa3b29297820 */ /* 0x000fe20000400000 */
[--C-:B------:R-:W-:Y:S01]  /*15d0*/  FFMA R47, R47, UR9, -R34.reuse ;  /* 0x000000092f2f7c23 */ /* 0x100fe20008000822 */
[----:B------:R-:W-:Y:S01]  /*15e0*/  FFMA R46, R46, UR9, -R34 ;  /* 0x000000092e2e7c23 */ /* 0x000fe20008000822 */
[----:B------:R-:W-:Y:S01]  /*15f0*/  FMUL R40, R40, 1.4426950216293334961 ;  /* 0x3fb8aa3b28287820 */ /* 0x000fe20000400000 */
[--C-:B------:R-:W-:Y:S01]  /*1600*/  FFMA R32, R20, UR9, -R16.reuse ;  /* 0x0000000914207c23 */ /* 0x100fe20008000810 */
[----:B------:R-:W-:Y:S01]  /*1610*/  FMUL R44, R44, 1.4426950216293334961 ;  /* 0x3fb8aa3b2c2c7820 */ /* 0x000fe20000400000 */
[----:B------:R-:W-:Y:S01]  /*1620*/  FMUL R45, R45, 1.4426950216293334961 ;  /* 0x3fb8aa3b2d2d7820 */ /* 0x000fe20000400000 */
[----:B------:R0:W-:Y:S01]  /*1630*/  MUFU.EX2 R68, R41 ;  /* 0x0000002900447308 */ /* 0x0001e20000000800 */
[----:B------:R-:W-:Y:S01]  /*1640*/  FMUL R47, R47, 1.4426950216293334961 ;  /* 0x3fb8aa3b2f2f7820 */ /* 0x000fe20000400000 */
[----:B------:R-:W-:Y:S01]  /*1650*/  FFMA R64, R64, UR9, -R16 ;  /* 0x0000000940407c23 */ /* 0x000fe20008000810 */
[----:B------:R-:W-:Y:S01]  /*1660*/  FFMA R63, R63, UR9, -R34 ;  /* 0x000000093f3f7c23 */ /* 0x000fe20008000822 */
[----:B------:R-:W1:Y:S01]  /*1670*/  LDSM.16.M88.4 R12, [R6+UR7] ;  /* 0x00000007060c783b */ /* 0x000e620008000200 */
[----:B0-----:R-:W-:-:S03]  /*1680*/  FMUL R41, R46, 1.4426950216293334961 ;  /* 0x3fb8aa3b2e297820 */ /* 0x001fc60000400000 */
[----:B------:R0:W-:Y:S01]  /*1690*/  MUFU.EX2 R69, R40 ;  /* 0x0000002800457308 */ /* 0x0001e20000000800 */
[----:B------:R-:W-:Y:S01]  /*16a0*/  FMUL R35, R32, 1.4426950216293334961 ;  /* 0x3fb8aa3b20237820 */ /* 0x000fe20000400000 */
[--C-:B------:R-:W-:Y:S01]  /*16b0*/  FFMA R60, R60, UR9, -R16.reuse ;  /* 0x000000093c3c7c23 */ /* 0x100fe20008000810 */
[----:B------:R-:W-:Y:S01]  /*16c0*/  FFMA R61, R61, UR9, -R16 ;  /* 0x000000093d3d7c23 */ /* 0x000fe20008000810 */
[----:B------:R-:W-:Y:S01]  /*16d0*/  FFMA R62, R62, UR9, -R34 ;  /* 0x000000093e3e7c23 */ /* 0x000fe20008000822 */
[----:B------:R-:W-:Y:S01]  /*16e0*/  FADD R11, -R34, R11 ;  /* 0x0000000b220b7221 */ /* 0x000fe20000000100 */
[----:B------:R-:W-:Y:S01]  /*16f0*/  FFMA R32, R21, UR9, -R16 ;  /* 0x0000000915207c23 */ /* 0x000fe20008000810 */
[----:B------:R-:W-:Y:S01]  /*1700*/  FMUL R64, R64, 1.4426950216293334961 ;  /* 0x3fb8aa3b40407820 */ /* 0x000fe20000400000 */
[----:B------:R-:W-:Y:S01]  /*1710*/  MUFU.EX2 R52, R44 ;  /* 0x0000002c00347308 */ /* 0x000fe20000000800 */
[----:B0-----:R-:W-:Y:S01]  /*1720*/  FADD R40, -R16, R10 ;  /* 0x0000000a10287221 */ /* 0x001fe20000000100 */
[----:B------:R-:W-:Y:S01]  /*1730*/  FMUL R63, R63, 1.4426950216293334961 ;  /* 0x3fb8aa3b3f3f7820 */ /* 0x000fe20000400000 */
[--C-:B------:R-:W-:Y:S01]  /*1740*/  FFMA R56, R56, UR9, -R16.reuse ;  /* 0x0000000938387c23 */ /* 0x100fe20008000810 */
[----:B------:R-:W-:Y:S01]  /*1750*/  FFMA R57, R57, UR9, -R16 ;  /* 0x0000000939397c23 */ /* 0x000fe20008000810 */
[--C-:B------:R-:W-:Y:S01]  /*1760*/  FFMA R42, R42, UR9, -R34.reuse ;  /* 0x000000092a2a7c23 */ /* 0x100fe20008000822 */
[----:B------:R-:W-:-:S02]  /*1770*/  FFMA R43, R43, UR9, -R34 ;  /* 0x000000092b2b7c23 */ /* 0x000fc40008000822 */
[----:B------:R-:W-:Y:S01]  /*1780*/  MUFU.EX2 R53, R45 ;  /* 0x0000002d00357308 */ /* 0x000fe20000000800 */
[----:B------:R-:W-:Y:S01]  /*1790*/  FMUL R71, R60, 1.4426950216293334961 ;  /* 0x3fb8aa3b3c477820 */ /* 0x000fe20000400000 */
[----:B------:R-:W-:Y:S01]  /*17a0*/  FMUL R70, R61, 1.4426950216293334961 ;  /* 0x3fb8aa3b3d467820 */ /* 0x000fe20000400000 */
[----:B------:R-:W-:Y:S01]  /*17b0*/  FMUL R73, R62, 1.4426950216293334961 ;  /* 0x3fb8aa3b3e497820 */ /* 0x000fe20000400000 */
[----:B------:R-:W-:-:S04]  /*17c0*/  FMUL R11, R11, 1.4426950216293334961 ;  /* 0x3fb8aa3b0b0b7820 */ /* 0x000fc80000400000 */
[----:B------:R0:W-:Y:S01]  /*17d0*/  MUFU.EX2 R54, R47 ;  /* 0x0000002f00367308 */ /* 0x0001e20000000800 */
[----:B------:R-:W-:Y:S01]  /*17e0*/  FMUL R17, R56, 1.4426950216293334961 ;  /* 0x3fb8aa3b38117820 */ /* 0x000fe20000400000 */
[----:B------:R-:W-:-:S06]  /*17f0*/  FMUL R18, R57, 1.4426950216293334961 ;  /* 0x3fb8aa3b39127820 */ /* 0x000fcc0000400000 */
[----:B------:R2:W-:Y:S01]  /*1800*/  MUFU.EX2 R21, R35 ;  /* 0x0000002300157308 */ /* 0x0005e20000000800 */
[----:B0-----:R-:W0:Y:S07]  /*1810*/  LDSM.16.M88.4 R44, [R6+UR7+0x400] ;  /* 0x00040007062c783b */ /* 0x001e2e0008000200 */
[----:B------:R-:W3:Y:S01]  /*1820*/  MUFU.EX2 R41, R41 ;  /* 0x0000002900297308 */ /* 0x000ee20000000800 */
[----:B--2---:R-:W-:-:S07]  /*1830*/  FMUL R35, R40, 1.4426950216293334961 ;  /* 0x3fb8aa3b28237820 */ /* 0x004fce0000400000 */
[----:B------:R2:W-:Y:S08]  /*1840*/  MUFU.EX2 R33, R64 ;  /* 0x0000004000217308 */ /* 0x0005f00000000800 */
[----:B------:R4:W-:Y:S01]  /*1850*/  MUFU.EX2 R74, R63 ;  /* 0x0000003f004a7308 */ /* 0x0009e20000000800 */
[----:B--2---:R-:W-:Y:S01]  /*1860*/  FMUL R64, R43, 1.4426950216293334961 ;  /* 0x3fb8aa3b2b407820 */ /* 0x004fe20000400000 */
[--C-:B------:R-:W-:Y:S01]  /*1870*/  FFMA R43, R59, UR9, -R34.reuse ;  /* 0x000000093b2b7c23 */ /* 0x100fe20008000822 */
[----:B----4-:R-:W-:Y:S01]  /*1880*/  FMUL R63, R42, 1.4426950216293334961 ;  /* 0x3fb8aa3b2a3f7820 */ /* 0x010fe20000400000 */
[----:B------:R-:W-:-:S04]  /*1890*/  FFMA R42, R58, UR9, -R34 ;  /* 0x000000093a2a7c23 */ /* 0x000fc80008000822 */
[----:B------:R-:W-:Y:S01]  /*18a0*/  MUFU.EX2 R71, R71 ;  /* 0x0000004700477308 */ /* 0x000fe20000000800 */
[----:B------:R-:W2:Y:S01]  /*18b0*/  LDSM.16.M88.4 R56, [R6+UR7+0x800] ;  /* 0x000800070638783b */ /* 0x000ea20008000200 */
[--C-:B------:R-:W-:Y:S01]  /*18c0*/  FFMA R65, R65, UR9, -R16.reuse ;  /* 0x0000000941417c23 */ /* 0x100fe20008000810 */
[----:B------:R-:W-:-:S05]  /*18d0*/  FFMA R80, R80, UR9, -R16 ;  /* 0x0000000950507c23 */ /* 0x000fca0008000810 */
[----:B------:R-:W-:Y:S01]  /*18e0*/  MUFU.EX2 R70, R70 ;  /* 0x0000004600467308 */ /* 0x000fe20000000800 */
[----:B------:R-:W-:Y:S01]  /*18f0*/  FFMA R82, R82, UR9, -R34 ;  /* 0x0000000952527c23 */ /* 0x000fe20008000822 */
[----:B------:R-:W-:-:S06]  /*1900*/  FFMA R76, R76, UR9, -R16 ;  /* 0x000000094c4c7c23 */ /* 0x000fcc0008000810 */
[----:B------:R-:W4:Y:S08]  /*1910*/  MUFU.EX2 R35, R35 ;  /* 0x0000002300237308 */ /* 0x000f300000000800 */
[----:B------:R-:W-:Y:S08]  /*1920*/  MUFU.EX2 R73, R73 ;  /* 0x0000004900497308 */ /* 0x000ff00000000800 */
[----:B------:R-:W5:Y:S01]  /*1930*/  MUFU.EX2 R11, R11 ;  /* 0x0000000b000b7308 */ /* 0x000f620000000800 */
[----:B------:R-:W-:Y:S01]  /*1940*/  FMUL R65, R65, 1.4426950216293334961 ;  /* 0x3fb8aa3b41417820 */ /* 0x000fe20000400000 */
[----:B------:R-:W-:Y:S01]  /*1950*/  FMUL R60, R80, 1.4426950216293334961 ;  /* 0x3fb8aa3b503c7820 */ /* 0x000fe20000400000 */
[----:B------:R-:W-:Y:S01]  /*1960*/  FFMA R83, R83, UR9, -R34 ;  /* 0x0000000953537c23 */ /* 0x000fe20008000822 */
[----:B------:R-:W-:Y:S01]  /*1970*/  FMUL R62, R82, 1.4426950216293334961 ;  /* 0x3fb8aa3b523e7820 */ /* 0x000fe20000400000 */
[----:B------:R-:W-:Y:S01]  /*1980*/  FFMA R81, R81, UR9, -R16 ;  /* 0x0000000951517c23 */ /* 0x000fe20008000810 */
[----:B------:R-:W-:Y:S01]  /*1990*/  FMUL R19, R76, 1.4426950216293334961 ;  /* 0x3fb8aa3b4c137820 */ /* 0x000fe20000400000 */
[----:B---3--:R-:W-:Y:S01]  /*19a0*/  FADD R80, R41, R54 ;  /* 0x0000003629507221 */ /* 0x008fe20000000000 */
[----:B------:R-:W-:Y:S01]  /*19b0*/  FADD R76, R52, R53 ;  /* 0x00000035344c7221 */ /* 0x000fe20000000000 */
[----:B------:R-:W-:Y:S01]  /*19c0*/  F2FP.BF16.F32.PACK_AB R40, R53, R52 ;  /* 0x000000343528723e */ /* 0x000fe200000010ff */
[----:B------:R3:W-:Y:S01]  /*19d0*/  MUFU.EX2 R10, R65 ;  /* 0x00000041000a7308 */ /* 0x0007e20000000800 */
[----:B------:R-:W-:-:S02]  /*19e0*/  F2FP.BF16.F32.PACK_AB R41, R54, R41 ;  /* 0x000000293629723e */ /* 0x000fc400000010ff */
[----:B------:R-:W2:Y:S01]  /*19f0*/  LDSM.16.M88.4 R52, [R6+UR7+0xc00] ;  /* 0x000c00070634783b */ /* 0x000ea20008000200 */
[----:B------:R-:W-:Y:S01]  /*1a00*/  FMUL R61, R81, 1.4426950216293334961 ;  /* 0x3fb8aa3b513d7820 */ /* 0x000fe20000400000 */
[----:B------:R-:W-:Y:S01]  /*1a10*/  FFMA R77, R77, UR9, -R16 ;  /* 0x000000094d4d7c23 */ /* 0x000fe20008000810 */
[----:B------:R-:W-:Y:S01]  /*1a20*/  FMUL R72, R42, 1.4426950216293334961 ;  /* 0x3fb8aa3b2a487820 */ /* 0x000fe20000400000 */
[----:B---3--:R-:W-:Y:S01]  /*1a30*/  FMUL R65, R83, 1.4426950216293334961 ;  /* 0x3fb8aa3b53417820 */ /* 0x008fe20000400000 */
[----:B------:R-:W3:Y:S01]  /*1a40*/  MUFU.EX2 R62, R62 ;  /* 0x0000003e003e7308 */ /* 0x000ee20000000800 */
[----:B------:R-:W-:Y:S01]  /*1a50*/  FMUL R75, R43, 1.4426950216293334961 ;  /* 0x3fb8aa3b2b4b7820 */ /* 0x000fe20000400000 */
[C---:B----4-:R-:W-:Y:S01]  /*1a60*/  FMUL R24, R35.reuse, R24 ;  /* 0x0000001823187220 */ /* 0x050fe20000400000 */
[----:B------:R-:W-:Y:S01]  /*1a70*/  FMUL R25, R35, R25 ;  /* 0x0000001923197220 */ /* 0x000fe20000400000 */
[C---:B-----5:R-:W-:Y:S01]  /*1a80*/  FMUL R26, R11.reuse, R26 ;  /* 0x0000001a0b1a7220 */ /* 0x060fe20000400000 */
[----:B------:R-:W-:Y:S01]  /*1a90*/  FMUL R27, R11, R27 ;  /* 0x0000001b0b1b7220 */ /* 0x000fe20000400000 */
[----:B------:R-:W-:-:S02]  /*1aa0*/  F2FP.BF16.F32.PACK_AB R42, R70, R71 ;  /* 0x00000047462a723e */ /* 0x000fc400000010ff */
[----:B------:R-:W4:Y:S01]  /*1ab0*/  MUFU.EX2 R60, R60 ;  /* 0x0000003c003c7308 */ /* 0x000f220000000800 */
[----:B------:R-:W-:Y:S01]  /*1ac0*/  F2FP.BF16.F32.PACK_AB R43, R74, R73 ;  /* 0x000000494a2b723e */ /* 0x000fe200000010ff */
[----:B------:R-:W-:-:S06]  /*1ad0*/  FMUL R77, R77, 1.4426950216293334961 ;  /* 0x3fb8aa3b4d4d7820 */ /* 0x000fcc0000400000 */
[----:B------:R-:W5:Y:S01]  /*1ae0*/  MUFU.EX2 R65, R65 ;  /* 0x0000004100417308 */ /* 0x000f620000000800 */
[----:B-1----:R-:W-:Y:S01]  /*1af0*/  HMMA.16816.F32.BF16 R24, R40, R12, R24 ;  /* 0x0000000c2818723c */ /* 0x002fe20000041818 */
[C---:B------:R-:W-:Y:S01]  /*1b00*/  FMUL R36, R35.reuse, R36 ;  /* 0x0000002423247220 */ /* 0x040fe20000400000 */
[----:B------:R-:W-:-:S05]  /*1b10*/  FMUL R37, R35, R37 ;  /* 0x0000002523257220 */ /* 0x000fca0000400000 */
[----:B------:R-:W1:Y:S01]  /*1b20*/  MUFU.EX2 R61, R61 ;  /* 0x0000003d003d7308 */ /* 0x000e620000000800 */
[C---:B------:R-:W-:Y:S01]  /*1b30*/  FMUL R38, R11.reuse, R38 ;  /* 0x000000260b267220 */ /* 0x040fe20000400000 */
[----:B------:R-:W-:-:S06]  /*1b40*/  FMUL R39, R11, R39 ;  /* 0x000000270b277220 */ /* 0x000fcc0000400000 */
[----:B------:R0:W-:Y:S08]  /*1b50*/  MUFU.EX2 R20, R77 ;  /* 0x0000004d00147308 */ /* 0x0001f00000000800 */
[----:B------:R-:W2:Y:S01]  /*1b60*/  MUFU.EX2 R63, R63 ;  /* 0x0000003f003f7308 */ /* 0x000ea20000000800 */
[----:B0-----:R-:W-:Y:S01]  /*1b70*/  FADD R77, R71, R76 ;  /* 0x0000004c474d7221 */ /* 0x001fe20000000000 */
[----:B------:R-:W-:-:S06]  /*1b80*/  FADD R71, R73, R80 ;  /* 0x0000005049477221 */ /* 0x000fcc0000000000 */
[----:B------:R-:W0:Y:S01]  /*1b90*/  MUFU.EX2 R64, R64 ;  /* 0x0000004000407308 */ /* 0x000e220000000800 */
[----:B------:R-:W-:Y:S01]  /*1ba0*/  FADD R71, R74, R71 ;  /* 0x000000474a477221 */ /* 0x000fe20000000000 */
[----:B------:R-:W-:Y:S01]  /*1bb0*/  FADD R77, R70, R77 ;  /* 0x0000004d464d7221 */ /* 0x000fe20000000000 */
[--C-:B------:R-:W-:Y:S01]  /*1bc0*/  FFMA R78, R78, UR9, -R34.reuse ;  /* 0x000000094e4e7c23 */ /* 0x100fe20008000822 */
[----:B------:R-:W-:Y:S01]  /*1bd0*/  HMMA.16816.F32.BF16 R36, R40, R44, R36 ;  /* 0x0000002c2824723c */ /* 0x000fe20000041824 */
[C---:B------:R-:W-:Y:S01]  /*1be0*/  FMUL R28, R35.reuse, R28 ;  /* 0x0000001c231c7220 */ /* 0x040fe20000400000 */
[----:B------:R-:W-:Y:S01]  /*1bf0*/  FMUL R29, R35, R29 ;  /* 0x0000001d231d7220 */ /* 0x000fe20000400000 */
[C---:B------:R-:W-:Y:S01]  /*1c00*/  FMUL R30, R11.reuse, R30 ;  /* 0x0000001e0b1e7220 */ /* 0x040fe20000400000 */
[----:B------:R-:W-:Y:S01]  /*1c10*/  MUFU.EX2 R17, R17 ;  /* 0x0000001100117308 */ /* 0x000fe20000000800 */
[----:B------:R-:W-:Y:S01]  /*1c20*/  FMUL R31, R11, R31 ;  /* 0x0000001f0b1f7220 */ /* 0x000fe20000400000 */
[----:B---3--:R-:W-:Y:S01]  /*1c30*/  FADD R70, R62, R71 ;  /* 0x000000473e467221 */ /* 0x008fe20000000000 */
[----:B----4-:R-:W-:Y:S01]  /*1c40*/  FADD R44, R60, R77 ;  /* 0x0000004d3c2c7221 */ /* 0x010fe20000000000 */
[--C-:B------:R-:W-:Y:S01]  /*1c50*/  FFMA R12, R23, UR9, -R34.reuse ;  /* 0x00000009170c7c23 */ /* 0x100fe20008000822 */
[----:B------:R-:W-:Y:S01]  /*1c60*/  FFMA R79, R79, UR9, -R34 ;  /* 0x000000094f4f7c23 */ /* 0x000fe20008000822 */
[----:B------:R-:W-:-:S02]  /*1c70*/  FMUL R23, R78, 1.4426950216293334961 ;  /* 0x3fb8aa3b4e177820 */ /* 0x000fc40000400000 */
[----:B------:R-:W3:Y:S01]  /*1c80*/  MUFU.EX2 R72, R72 ;  /* 0x0000004800487308 */ /* 0x000ee20000000800 */
[----:B-----5:R-:W-:Y:S01]  /*1c90*/  FADD R70, R65, R70 ;  /* 0x0000004641467221 */ /* 0x020fe20000000000 */
[----:B-1----:R-:W-:Y:S01]  /*1ca0*/  FADD R44, R61, R44 ;  /* 0x0000002c3d2c7221 */ /* 0x002fe20000000000 */
[----:B------:R-:W-:Y:S01]  /*1cb0*/  FFMA R22, R22, UR9, -R34 ;  /* 0x0000000916167c23 */ /* 0x000fe20008000822 */
[----:B------:R-:W-:Y:S01]  /*1cc0*/  FMUL R74, R79, 1.4426950216293334961 ;  /* 0x3fb8aa3b4f4a7820 */ /* 0x000fe20000400000 */
[----:B------:R-:W-:-:S03]  /*1cd0*/  F2FP.BF16.F32.PACK_AB R60, R61, R60 ;  /* 0x0000003c3d3c723e */ /* 0x000fc600000010ff */
[----:B------:R-:W1:Y:S01]  /*1ce0*/  MUFU.EX2 R18, R18 ;  /* 0x0000001200127308 */ /* 0x000e620000000800 */
[----:B--2---:R-:W-:Y:S01]  /*1cf0*/  HMMA.16816.F32.BF16 R28, R40, R56, R28 ;  /* 0x00000038281c723c */ /* 0x004fe2000004181c */
[----:B------:R-:W-:Y:S01]  /*1d00*/  F2FP.BF16.F32.PACK_AB R61, R65, R62 ;  /* 0x0000003e413d723e */ /* 0x000fe200000010ff */
[----:B------:R-:W-:Y:S01]  /*1d10*/  FADD R45, R69, R44 ;  /* 0x0000002c452d7221 */ /* 0x000fe20000000000 */
[----:B------:R-:W-:-:S04]  /*1d20*/  F2FP.BF16.F32.PACK_AB R62, R68, R69 ;  /* 0x00000045443e723e */ /* 0x000fc800000010ff */
[----:B------:R-:W2:Y:S01]  /*1d30*/  MUFU.EX2 R73, R75 ;  /* 0x0000004b00497308 */ /* 0x000ea20000000800 */
[----:B------:R-:W-:Y:S01]  /*1d40*/  FADD R57, R63, R70 ;  /* 0x000000463f397221 */ /* 0x000fe20000000000 */
[----:B0-----:R-:W-:Y:S01]  /*1d50*/  F2FP.BF16.F32.PACK_AB R63, R64, R63 ;  /* 0x0000003f403f723e */ /* 0x001fe200000010ff */
[----:B------:R-:W-:-:S05]  /*1d60*/  FMUL R22, R22, 1.4426950216293334961 ;  /* 0x3fb8aa3b16167820 */ /* 0x000fca0000400000 */
[----:B------:R-:W0:Y:S01]  /*1d70*/  MUFU.EX2 R19, R19 ;  /* 0x0000001300137308 */ /* 0x000e220000000800 */
[----:B------:R-:W-:Y:S01]  /*1d80*/  FMUL R48, R35, R48 ;  /* 0x0000003023307220 */ /* 0x000fe20000400000 */
[----:B------:R-:W-:Y:S01]  /*1d90*/  FMUL R50, R11, R50 ;  /* 0x000000320b327220 */ /* 0x000fe20000400000 */
[----:B------:R-:W-:Y:S01]  /*1da0*/  FMUL R49, R35, R49 ;  /* 0x0000003123317220 */ /* 0x000fe20000400000 */
[----:B------:R-:W-:-:S04]  /*1db0*/  FMUL R51, R11, R51 ;  /* 0x000000330b337220 */ /* 0x000fc80000400000 */
[----:B------:R-:W4:Y:S01]  /*1dc0*/  MUFU.EX2 R23, R23 ;  /* 0x0000001700177308 */ /* 0x000f220000000800 */
[----:B------:R-:W-:Y:S01]  /*1dd0*/  FADD R68, R68, R45 ;  /* 0x0000002d44447221 */ /* 0x000fe20000000000 */
[----:B------:R-:W-:Y:S01]  /*1de0*/  FADD R57, R64, R57 ;  /* 0x0000003940397221 */ /* 0x000fe20000000000 */
[----:B------:R-:W-:Y:S01]  /*1df0*/  FFMA R66, R66, UR9, -R34 ;  /* 0x0000000942427c23 */ /* 0x000fe20008000822 */
[----:B------:R-:W-:Y:S01]  /*1e00*/  FMUL R32, R32, 1.4426950216293334961 ;  /* 0x3fb8aa3b20207820 */ /* 0x000fe20000400000 */
[----:B------:R-:W-:Y:S03]  /*1e10*/  HMMA.16816.F32.BF16 R24, R60, R14, R24 ;  /* 0x0000000e3c18723c */ /* 0x000fe60000041818 */
[----:B------:R-:W5:Y:S01]  /*1e20*/  MUFU.EX2 R74, R74 ;  /* 0x0000004a004a7308 */ /* 0x000f620000000800 */
[----:B------:R-:W-:Y:S01]  /*1e30*/  FMUL R13, R12, 1.4426950216293334961 ;  /* 0x3fb8aa3b0c0d7820 */ /* 0x000fe20000400000 */
[----:B---3--:R-:W-:-:S02]  /*1e40*/  FADD R44, R72, R57 ;  /* 0x00000039482c7221 */ /* 0x008fc40000000000 */
[----:B------:R-:W-:Y:S01]  /*1e50*/  FADD R15, R17, R68 ;  /* 0x00000044110f7221 */ /* 0x000fe20000000000 */
[----:B------:R-:W-:Y:S01]  /*1e60*/  FFMA R12, R67, UR9, -R34 ;  /* 0x00000009430c7c23 */ /* 0x000fe20008000822 */
[----:B------:R-:W-:Y:S02]  /*1e70*/  FMUL R56, R66, 1.4426950216293334961 ;  /* 0x3fb8aa3b42387820 */ /* 0x000fe40000400000 */
[----:B------:R-:W3:Y:S01]  /*1e80*/  MUFU.EX2 R22, R22 ;  /* 0x0000001600167308 */ /* 0x000ee20000000800 */
[----:B------:R-:W-:Y:S01]  /*1e90*/  HMMA.16816.F32.BF16 R40, R40, R52, R48 ;  /* 0x000000342828723c */ /* 0x000fe20000041830 */
[----:B-1----:R-:W-:Y:S01]  /*1ea0*/  FADD R14, R18, R15 ;  /* 0x0000000f120e7221 */ /* 0x002fe20000000000 */
[----:B--2---:R-:W-:Y:S01]  /*1eb0*/  FADD R44, R73, R44 ;  /* 0x0000002c492c7221 */ /* 0x004fe20000000000 */
[----:B------:R-:W-:Y:S04]  /*1ec0*/  LDSM.16.M88.4 R68, [R3+UR7] ;  /* 0x000000070344783b */ /* 0x000fe80008000200 */
[----:B------:R1:W2:Y:S01]  /*1ed0*/  MUFU.EX2 R52, R13 ;  /* 0x0000000d00347308 */ /* 0x0002a20000000800 */
[----:B------:R-:W-:Y:S01]  /*1ee0*/  FMUL R53, R12, 1.4426950216293334961 ;  /* 0x3fb8aa3b0c357820 */ /* 0x000fe20000400000 */
[----:B0-----:R-:W-:Y:S01]  /*1ef0*/  FADD R45, R19, R14 ;  /* 0x0000000e132d7221 */ /* 0x001fe20000000000 */
[----:B----4-:R-:W-:Y:S01]  /*1f00*/  FADD R49, R23, R44 ;  /* 0x0000002c17317221 */ /* 0x010fe20000000000 */
[C---:B------:R-:W-:Y:S01]  /*1f10*/  HMMA.16816.F32.BF16 R36, R60.reuse, R46, R36 ;  /* 0x0000002e3c24723c */ /* 0x040fe20000041824 */
[----:B------:R-:W-:Y:S03]  /*1f20*/  LDSM.16.M88.4 R64, [R3+UR7+0x400] ;  /* 0x000400070340783b */ /* 0x000fe60008000200 */
[----:B------:R-:W0:Y:S01]  /*1f30*/  MUFU.EX2 R32, R32 ;  /* 0x0000002000207308 */ /* 0x000e220000000800 */
[----:B------:R-:W-:Y:S01]  /*1f40*/  FADD R44, R20, R45 ;  /* 0x0000002d142c7221 */ /* 0x000fe20000000000 */
[----:B-----5:R-:W-:Y:S01]  /*1f50*/  FADD R45, R74, R49 ;  /* 0x000000314a2d7221 */ /* 0x020fe20000000000 */
[----:B-1----:R-:W1:Y:S05]  /*1f60*/  LDSM.16.M88.4 R12, [R3+UR7+0x800] ;  /* 0x00080007030c783b */ /* 0x002e6a0008000200 */
[----:B------:R-:W4:Y:S01]  /*1f70*/  MUFU.EX2 R56, R56 ;  /* 0x0000003800387308 */ /* 0x000f220000000800 */
[----:B---3--:R-:W-:Y:S01]  /*1f80*/  FADD R45, R22, R45 ;  /* 0x0000002d162d7221 */ /* 0x008fe20000000000 */
[----:B------:R-:W-:Y:S01]  /*1f90*/  FADD R47, R21, R44 ;  /* 0x0000002c152f7221 */ /* 0x000fe20000000000 */
[----:B------:R-:W-:Y:S01]  /*1fa0*/  HMMA.16816.F32.BF16 R28, R60, R58, R28 ;  /* 0x0000003a3c1c723c */ /* 0x000fe2000004181c */
[----:B------:R-:W-:Y:S04]  /*1fb0*/  LDSM.16.M88.4 R48, [R3+UR7+0xc00] ;  /* 0x000c00070330783b */ /* 0x000fe80008000200 */
[----:B------:R-:W3:Y:S01]  /*1fc0*/  MUFU.EX2 R53, R53 ;  /* 0x0000003500357308 */ /* 0x000ee20000000800 */
[----:B--2---:R-:W-:Y:S01]  /*1fd0*/  FADD R45, R52, R45 ;  /* 0x0000002d342d7221 */ /* 0x004fe20000000000 */
[----:B0-----:R-:W-:-:S04]  /*1fe0*/  FADD R44, R32, R47 ;  /* 0x0000002f202c7221 */ /* 0x001fc80000000000 */
[----:B------:R-:W-:Y:S01]  /*1ff0*/  FADD R57, R33, R44 ;  /* 0x0000002c21397221 */ /* 0x000fe20000000000 */
[----:B----4-:R-:W-:-:S03]  /*2000*/  FADD R58, R56, R45 ;  /* 0x0000002d383a7221 */ /* 0x010fc60000000000 */
[----:B------:R-:W-:Y:S01]  /*2010*/  FADD R57, R10, R57 ;  /* 0x000000390a397221 */ /* 0x000fe20000000000 */
[----:B------:R-:W-:Y:S01]  /*2020*/  HMMA.16816.F32.BF16 R40, R60, R54, R40 ;  /* 0x000000363c28723c */ /* 0x000fe20000041828 */
[----:B---3--:R-:W-:-:S03]  /*2030*/  FADD R58, R53, R58 ;  /* 0x0000003a353a7221 */ /* 0x008fc60000000000 */
[----:B------:R-:W0:Y:S04]  /*2040*/  SHFL.BFLY PT, R54, R57, 0x2, 0x1f ;  /* 0x0c401f0039367f89 */ /* 0x000e2800000e0000 */
[----:B------:R-:W2:Y:S01]  /*2050*/  SHFL.BFLY PT, R55, R58, 0x2, 0x1f ;  /* 0x0c401f003a377f89 */ /* 0x000ea200000e0000 */
[----:B------:R-:W-:Y:S02]  /*2060*/  F2FP.BF16.F32.PACK_AB R44, R18, R17 ;  /* 0x00000011122c723e */ /* 0x000fe400000010ff */
[----:B------:R-:W-:Y:S02]  /*2070*/  F2FP.BF16.F32.PACK_AB R45, R73, R72 ;  /* 0x00000048492d723e */ /* 0x000fe400000010ff */
[----:B------:R-:W-:Y:S02]  /*2080*/  F2FP.BF16.F32.PACK_AB R46, R20, R19 ;  /* 0x00000013142e723e */ /* 0x000fe400000010ff */
[----:B------:R-:W-:Y:S01]  /*2090*/  F2FP.BF16.F32.PACK_AB R47, R74, R23 ;  /* 0x000000174a2f723e */ /* 0x000fe200000010ff */
[----:B------:R-:W-:-:S06]  /*20a0*/  UIADD3 UR6, UR6, 0x40, URZ ;  /* 0x0000004006067890 */ /* 0x000fcc000fffe03f */
[----:B-1----:R-:W-:Y:S01]  /*20b0*/  HMMA.16816.F32.BF16 R28, R44, R12, R28 ;  /* 0x0000000c2c1c723c */ /* 0x002fe2000004181c */
[----:B0-----:R-:W-:Y:S01]  /*20c0*/  FADD R54, R57, R54 ;  /* 0x0000003639367221 */ /* 0x001fe20000000000 */
[----:B--2---:R-:W-:-:S04]  /*20d0*/  FADD R55, R58, R55 ;  /* 0x000000373a377221 */ /* 0x004fc80000000000 */
[----:B------:R-:W0:Y:S01]  /*20e0*/  SHFL.BFLY PT, R13, R54, 0x1, 0x1f ;  /* 0x0c201f00360d7f89 */ /* 0x000e2200000e0000 */
[C---:B------:R-:W-:Y:S03]  /*20f0*/  HMMA.16816.F32.BF16 R24, R44.reuse, R68, R24 ;  /* 0x000000442c18723c */ /* 0x040fe60000041818 */
[----:B------:R-:W1:Y:S03]  /*2100*/  SHFL.BFLY PT, R12, R55, 0x1, 0x1f ;  /* 0x0c201f00370c7f89 */ /* 0x000e6600000e0000 */
[C---:B------:R-:W-:Y:S06]  /*2110*/  HMMA.16816.F32.BF16 R36, R44.reuse, R64, R36 ;  /* 0x000000402c24723c */ /* 0x040fec0000041824 */
[----:B------:R-:W-:Y:S01]  /*2120*/  HMMA.16816.F32.BF16 R40, R44, R48, R40 ;  /* 0x000000302c28723c */ /* 0x000fe20000041828 */
[----:B------:R-:W-:Y:S01]  /*2130*/  UISETP.GE.AND UP0, UPT, UR6, UR16, UPT ;  /* 0x000000100600728c */ /* 0x000fe2000bf06270 */
[----:B------:R-:W-:-:S05]  /*2140*/  F2FP.BF16.F32.PACK_AB R20, R32, R21 ;  /* 0x000000152014723e */ /* 0x000fca00000010ff */
[----:B------:R-:W-:Y:S02]  /*2150*/  PLOP3.LUT P0, PT, PT, PT, UP0, 0x80, 0x0 ;  /* 0x000000000000781c */ /* 0x000fe40003f0f008 */
[----:B------:R-:W-:Y:S02]  /*2160*/  F2FP.BF16.F32.PACK_AB R21, R52, R22 ;  /* 0x000000163415723e */ /* 0x000fe400000010ff */
[----:B------:R-:W-:Y:S02]  /*2170*/  F2FP.BF16.F32.PACK_AB R22, R10, R33 ;  /* 0x000000210a16723e */ /* 0x000fe400000010ff */
[----:B------:R-:W-:Y:S01]  /*2180*/  F2FP.BF16.F32.PACK_AB R23, R53, R56 ;  /* 0x000000383517723e */ /* 0x000fe200000010ff */
[----:B0-----:R-:W-:Y:S01]  /*2190*/  FADD R54, R54, R13 ;  /* 0x0000000d36367221 */ /* 0x001fe20000000000 */
[----:B-1----:R-:W-:Y:S01]  /*21a0*/  FADD R12, R55, R12 ;  /* 0x0000000c370c7221 */ /* 0x002fe20000000000 */
[----:B------:R-:W-:Y:S02]  /*21b0*/  ULEA UR5, UR13, UR5, 0x6 ;  /* 0x000000050d057291 */ /* 0x000fe4000f8e303f */
[----:B------:R-:W-:-:S02]  /*21c0*/  ULEA UR4, UR11, UR4, 0x6 ;  /* 0x000000040b047291 */ /* 0x000fc4000f8e303f */
[----:B------:R-:W-:Y:S01]  /*21d0*/  HMMA.16816.F32.BF16 R24, R20, R70, R24 ;  /* 0x000000461418723c */ /* 0x000fe20000041818 */
[----:B------:R-:W-:Y:S01]  /*21e0*/  FFMA R9, R11, R9, R12 ;  /* 0x000000090b097223 */ /* 0x000fe2000000000c */
[----:B------:R-:W-:Y:S01]  /*21f0*/  FFMA R4, R35, R4, R54 ;  /* 0x0000000423047223 */ /* 0x000fe20000000036 */
[----:B------:R-:W-:-:S03]  /*2200*/  MOV R10, R16 ;  /* 0x00000010000a7202 */ /* 0x000fc60000000f00 */
[----:B------:R-:W-:Y:S01]  /*2210*/  HMMA.16816.F32.BF16 R36, R20, R66, R36 ;  /* 0x000000421424723c */ /* 0x000fe20000041824 */
[----:B------:R-:W-:-:S05]  /*2220*/  MOV R11, R34 ;  /* 0x00000022000b7202 */ /* 0x000fca0000000f00 */
[C---:B------:R-:W-:Y:S06]  /*2230*/  HMMA.16816.F32.BF16 R28, R20.reuse, R14, R28 ;  /* 0x0000000e141c723c */ /* 0x040fec000004181c */
[----:B------:R-:W-:Y:S01]  /*2240*/  HMMA.16816.F32.BF16 R48, R20, R50, R40 ;  /* 0x000000321430723c */ /* 0x000fe20000041828 */
[----:B------:R-:W-:-:S08]  /*2250*/  NOP ;  /* 0x0000000000007918 */ /* 0x000fd00000000000 */
[----:B------:R-:W-:-:S15]  /*2260*/  @!P0 BRA `(.L_x_1) ;  /* 0xffffffe8002c8947 */ /* 0x000fde000383ffff */
.L_x_0:
[----:B--2---:R-:W0:Y:S01]  /*2270*/  S2R R2, SR_TID.X ;  /* 0x0000000000027919 */ /* 0x004e220000002100 */
[----:B------:R-:W1:Y:S01]  /*2280*/  S2UR UR5, SR_CgaCtaId ;  /* 0x00000000000579c3 */ /* 0x000e620000008800 */
[----:B------:R-:W-:Y:S01]  /*2290*/  UMOV UR4, 0x400 ;  /* 0x0000040000047882 */ /* 0x000fe20000000000 */
[----:B------:R-:W-:-:S06]  /*22a0*/  MOV R18, R9 ;  /* 0x0000000900127202 */ /* 0x000fcc0000000f00 */
[----:B------:R-:W-:Y:S01]  /*22b0*/  BAR.SYNC.DEFER_BLOCKING 0x0 ;  /* 0x0000000000007b1d */ /* 0x000fe20000010000 */
[----:B------:R-:W-:Y:S02]  /*22c0*/  MOV R15, R4 ;  /* 0x00000004000f7202 */ /* 0x000fe40000000f00 */
[C---:B------:R-:W-:Y:S02]  /*22d0*/  FSETP.GEU.AND P2, PT, R18.reuse, 1.175494350822287508e-38, PT ;  /* 0x008000001200780b */ /* 0x040fe40003f4e000 */
[C---:B------:R-:W-:Y:S01]  /*22e0*/  FSETP.GEU.AND P1, PT, R15.reuse, 1.175494350822287508e-38, PT ;  /* 0x008000000f00780b */ /* 0x040fe20003f2e000 */
[----:B------:R-:W-:Y:S01]  /*22f0*/  FMUL R4, R15, 8388608 ;  /* 0x4b0000000f047820 */ /* 0x000fe20000400000 */
[C---:B------:R-:W-:Y:S02]  /*2300*/  FSETP.GT.AND P0, PT, |R18|.reuse, 8.50705917302346158658e+37, PT ;  /* 0x7e8000001200780b */ /* 0x040fe40003f04200 */
[----:B------:R-:W-:Y:S02]  /*2310*/  FSETP.GEU.AND P3, PT, |R18|, 1.175494350822287508e-38, PT ;  /* 0x008000001200780b */ /* 0x000fe40003f6e200 */
[----:B------:R-:W-:-:S02]  /*2320*/  FSEL R35, R4, R15, !P1 ;  /* 0x0000000f04237208 */ /* 0x000fc40004800000 */
[----:B------:R-:W-:Y:S02]  /*2330*/  MOV R20, R26 ;  /* 0x0000001a00147202 */ /* 0x000fe40000000f00 */
[----:B------:R-:W-:Y:S02]  /*2340*/  IADD3 R4, R35, -0x3f3504f3, RZ ;  /* 0xc0cafb0d23047810 */ /* 0x000fe40007ffe0ff */
[----:B------:R-:W-:Y:S02]  /*2350*/  MOV R40, R25 ;  /* 0x0000001900287202 */ /* 0x000fe40000000f00 */
[----:B------:R-:W-:Y:S01]  /*2360*/  MOV R42, R24 ;  /* 0x00000018002a7202 */ /* 0x000fe20000000f00 */
[----:B------:R-:W-:Y:S01]  /*2370*/  @P0 FMUL R20, R20, 0.25 ;  /* 0x3e80000014140820 */ /* 0x000fe20000400000 */
[----:B-1----:R-:W-:Y:S01]  /*2380*/  ULEA UR6, UR5, UR4, 0x18 ;  /* 0x0000000405067291 */ /* 0x002fe2000f8ec03f */
[----:B------:R-:W-:Y:S01]  /*2390*/  @P0 FMUL R51, R51, 0.25 ;  /* 0x3e80000033330820 */ /* 0x000fe20000400000 */
[----:B------:R-:W-:Y:S01]  /*23a0*/  @P0 FMUL R50, R50, 0.25 ;  /* 0x3e80000032320820 */ /* 0x000fe20000400000 */
[----:B------:R-:W-:Y:S01]  /*23b0*/  @P0 FMUL R31, R31, 0.25 ;  /* 0x3e8000001f1f0820 */ /* 0x000fe20000400000 */
[----:B------:R-:W-:Y:S01]  /*23c0*/  @P0 FMUL R30, R30, 0.25 ;  /* 0x3e8000001e1e0820 */ /* 0x000fe20000400000 */
[----:B------:R-:W-:Y:S01]  /*23d0*/  @P0 FMUL R39, R39, 0.25 ;  /* 0x3e80000027270820 */ /* 0x000fe20000400000 */
[----:B------:R-:W-:Y:S01]  /*23e0*/  @P0 FMUL R38, R38, 0.25 ;  /* 0x3e80000026260820 */ /* 0x000fe20000400000 */
[----:B0-----:R-:W-:Y:S01]  /*23f0*/  SHF.L.U32 R5, R2, 0x3, RZ ;  /* 0x0000000302057819 */ /* 0x001fe200000006ff */
[----:B------:R-:W-:Y:S01]  /*2400*/  @P0 FMUL R27, R27, 0.25 ;  /* 0x3e8000001b1b0820 */ /* 0x000fe20000400000 */
[----:B------:R-:W-:Y:S01]  /*2410*/  SHF.R.U32.HI R7, RZ, 0x1, R2 ;  /* 0x00000001ff077819 */ /* 0x000fe20000011602 */
[----:B------:R-:W-:Y:S01]  /*2420*/  @!P3 FMUL R20, R20, 16777216 ;  /* 0x4b8000001414b820 */ /* 0x000fe20000400000 */
[----:B------:R-:W-:Y:S01]  /*2430*/  LOP3.LUT R3, R2, 0x3f, RZ, 0xc0, !PT ;  /* 0x0000003f02037812 */ /* 0x000fe200078ec0ff */
[----:B------:R-:W-:Y:S01]  /*2440*/  @!P3 FMUL R51, R51, 16777216 ;  /* 0x4b8000003333b820 */ /* 0x000fe20000400000 */
[----:B------:R-:W-:Y:S01]  /*2450*/  LOP3.LUT R5, R5, 0x38, RZ, 0xc0, !PT ;  /* 0x0000003805057812 */ /* 0x000fe200078ec0ff */
[----:B------:R-:W-:Y:S01]  /*2460*/  @!P3 FMUL R50, R50, 16777216 ;  /* 0x4b8000003232b820 */ /* 0x000fe20000400000 */
[----:B------:R-:W-:Y:S01]  /*2470*/  LOP3.LUT R8, R7, 0x4, RZ, 0xc0, !PT ;  /* 0x0000000407087812 */ /* 0x000fe200078ec0ff */
[----:B------:R-:W-:Y:S01]  /*2480*/  IMAD.SHL.U32 R3, R3, 0x8, RZ ;  /* 0x0000000803037824 */ /* 0x000fe200078e00ff */
[----:B------:R-:W-:Y:S01]  /*2490*/  LOP3.LUT R6, R2, 0xc0, RZ, 0xc0, !PT ;  /* 0x000000c002067812 */ /* 0x000fe200078ec0ff */
[----:B------:R-:W-:Y:S01]  /*24a0*/  @!P3 FMUL R31, R31, 16777216 ;  /* 0x4b8000001f1fb820 */ /* 0x000fe20000400000 */
[----:B------:R-:W-:Y:S01]  /*24b0*/  IADD3 R14, R8, UR6, R5 ;  /* 0x00000006080e7c10 */ /* 0x000fe2000fffe005 */
[----:B------:R-:W-:Y:S01]  /*24c0*/  FMUL R5, R18, 8388608 ;  /* 0x4b00000012057820 */ /* 0x000fe20000400000 */
[----:B------:R-:W-:Y:S01]  /*24d0*/  SHF.R.U32.HI R6, RZ, 0x1, R6 ;  /* 0x00000001ff067819 */ /* 0x000fe20000011606 */
[----:B------:R-:W-:Y:S01]  /*24e0*/  @!P3 FMUL R30, R30, 16777216 ;  /* 0x4b8000001e1eb820 */ /* 0x000fe20000400000 */
[----:B------:R-:W-:Y:S01]  /*24f0*/  SHF.L.U32 R7, R2, 0x2, RZ ;  /* 0x0000000202077819 */ /* 0x000fe200000006ff */
[----:B------:R-:W-:Y:S01]  /*2500*/  @!P3 FMUL R39, R39, 16777216 ;  /* 0x4b8000002727b820 */ /* 0x000fe20000400000 */
[----:B------:R-:W-:Y:S01]  /*2510*/  LOP3.LUT R12, R3, R6, RZ, 0x3c, !PT ;  /* 0x00000006030c7212 */ /* 0x000fe200078e3cff */
[----:B------:R-:W-:Y:S01]  /*2520*/  @!P3 FMUL R38, R38, 16777216 ;  /* 0x4b8000002626b820 */ /* 0x000fe20000400000 */
[----:B------:R-:W-:Y:S01]  /*2530*/  SHF.L.U32 R6, R2, 0x5, RZ ;  /* 0x0000000502067819 */ /* 0x000fe200000006ff */
[----:B------:R-:W-:Y:S01]  /*2540*/  @!P3 FMUL R27, R27, 16777216 ;  /* 0x4b8000001b1bb820 */ /* 0x000fe20000400000 */
[----:B------:R-:W-:Y:S01]  /*2550*/  FSEL R44, R5, R18, !P2 ;  /* 0x00000012052c7208 */ /* 0x000fe20005000000 */
[----:B------:R-:W-:Y:S01]  /*2560*/  @P0 FMUL R18, R18, 0.25 ;  /* 0x3e80000012120820 */ /* 0x000fe20000400000 */
[----:B------:R-:W-:Y:S01]  /*2570*/  SHF.L.U32 R3, R2, 0x1, RZ ;  /* 0x0000000102037819 */ /* 0x000fe200000006ff */
[----:B------:R-:W-:Y:S01]  /*2580*/  ULDC.64 UR4, c[0x0][0x270] ;  /* 0x00009c0000047ab9 */ /* 0x000fe20000000a00 */
[----:B------:R-:W-:Y:S01]  /*2590*/  LOP3.LUT R6, R6, 0x260, RZ, 0xc0, !PT ;  /* 0x0000026006067812 */ /* 0x000fe200078ec0ff */
[----:B------:R-:W-:Y:S01]  /*25a0*/  @!P3 FMUL R18, R18, 16777216 ;  /* 0x4b8000001212b820 */ /* 0x000fe20000400000 */
[----:B------:R-:W-:Y:S01]  /*25b0*/  IADD3 R5, R44, -0x3f3504f3, RZ ;  /* 0xc0cafb0d2c057810 */ /* 0x000fe20007ffe0ff */
[----:B------:R-:W-:Y:S01]  /*25c0*/  UIMAD UR4, UR8, UR4, URZ ;  /* 0x00000004080472a4 */ /* 0x000fe2000f8e023f */
[----:B------:R-:W-:-:S02]  /*25d0*/  LOP3.LUT R6, R6, 0x38, R3, 0x78, !PT ;  /* 0x0000003806067812 */ /* 0x000fc400078e7803 */
[----:B------:R-:W-:Y:S01]  /*25e0*/  LOP3.LUT R9, R5, 0xff800000, RZ, 0xc0, !PT ;  /* 0xff80000005097812 */ /* 0x000fe200078ec0ff */
[----:B------:R-:W-:Y:S01]  /*25f0*/  USHF.L.U32 UR7, UR4, 0x1, URZ ;  /* 0x0000000104077899 */ /* 0x000fe2000800063f */
[----:B------:R-:W-:Y:S02]  /*2600*/  FSEL R5, RZ, -23, P1 ;  /* 0xc1b80000ff057808 */ /* 0x000fe40000800000 */
[----:B------:R-:W-:Y:S02]  /*2610*/  FSETP.GT.AND P1, PT, |R15|, 8.50705917302346158658e+37, PT ;  /* 0x7e8000000f00780b */ /* 0x000fe40003f24200 */
[----:B------:R-:W-:Y:S02]  /*2620*/  LOP3.LUT R32, R6, 0x80, R7, 0xf8, !PT ;  /* 0x0000008006207812 */ /* 0x000fe400078ef807 */
[----:B------:R-:W-:Y:S02]  /*2630*/  LOP3.LUT R13, R7, 0x40, RZ, 0xc0, !PT ;  /* 0x00000040070d7812 */ /* 0x000fe400078ec0ff */
[----:B------:R-:W-:-:S02]  /*2640*/  FSEL R7, RZ, -23, P2 ;  /* 0xc1b80000ff077808 */ /* 0x000fc40001000000 */
[C---:B------:R-:W-:Y:S02]  /*2650*/  FSETP.GEU.AND P2, PT, |R15|.reuse, 1.175494350822287508e-38, PT ;  /* 0x008000000f00780b */ /* 0x040fe40003f4e200 */
[----:B------:R-:W-:Y:S02]  /*2660*/  I2FP.F32.S32 R10, R9 ;  /* 0x00000009000a7245 */ /* 0x000fe40000201400 */
[----:B------:R-:W-:Y:S01]  /*2670*/  LOP3.LUT R6, R4, 0xff800000, RZ, 0xc0, !PT ;  /* 0xff80000004067812 */ /* 0x000fe200078ec0ff */
[----:B------:R-:W-:Y:S01]  /*2680*/  @P1 FMUL R15, R15, 0.25 ;  /* 0x3e8000000f0f1820 */ /* 0x000fe20000400000 */
[----:B------:R-:W-:Y:S01]  /*2690*/  IADD3 R4, R13, R14, RZ ;  /* 0x0000000e0d047210 */ /* 0x000fe20007ffe0ff */
[----:B------:R-:W-:Y:S01]  /*26a0*/  FFMA.FTZ R10, R10, 1.1920928955078125e-07, R7 ;  /* 0x340000000a0a7823 */ /* 0x000fe20000010007 */
[----:B------:R-:W-:Y:S01]  /*26b0*/  SHF.L.U32 R8, R2, 0x7, RZ ;  /* 0x0000000702087819 */ /* 0x000fe200000006ff */
[----:B------:R-:W0:Y:S01]  /*26c0*/  MUFU.RCP R7, R18 ;  /* 0x0000001200077308 */ /* 0x000e220000001000 */
[----:B------:R-:W-:Y:S01]  /*26d0*/  @P1 FMUL R28, R28, 0.25 ;  /* 0x3e8000001c1c1820 */ /* 0x000fe20000400000 */
[----:B------:R-:W-:Y:S01]  /*26e0*/  @P1 FMUL R37, R37, 0.25 ;  /* 0x3e80000025251820 */ /* 0x000fe20000400000 */
[----:B------:R-:W-:Y:S01]  /*26f0*/  LOP3.LUT R11, R8, 0x600, RZ, 0xc0, !PT ;  /* 0x00000600080b7812 */ /* 0x000fe200078ec0ff */
[----:B------:R-:W-:Y:S01]  /*2700*/  @!P2 FMUL R15, R15, 16777216 ;  /* 0x4b8000000f0fa820 */ /* 0x000fe20000400000 */
[-C--:B------:R-:W-:Y:S01]  /*2710*/  I2FP.F32.S32 R8, R6.reuse ;  /* 0x0000000600087245 */ /* 0x080fe20000201400 */
[----:B------:R-:W-:Y:S01]  /*2720*/  @P1 FMUL R40, R40, 0.25 ;  /* 0x3e80000028281820 */ /* 0x000fe20000400000 */
[----:B------:R-:W-:Y:S01]  /*2730*/  IADD3 R6, R35, -R6, RZ ;  /* 0x8000000623067210 */ /* 0x000fe20007ffe0ff */
[----:B------:R-:W1:Y:S01]  /*2740*/  MUFU.RCP R13, R15 ;  /* 0x0000000f000d7308 */ /* 0x000e620000001000 */
[----:B------:R-:W-:Y:S01]  /*2750*/  @P1 FMUL R49, R49, 0.25 ;  /* 0x3e80000031311820 */ /* 0x000fe20000400000 */
[----:B------:R-:W-:Y:S01]  /*2760*/  @P1 FMUL R48, R48, 0.25 ;  /* 0x3e80000030301820 */ /* 0x000fe20000400000 */
[----:B------:R-:W-:Y:S01]  /*2770*/  @P1 FMUL R29, R29, 0.25 ;  /* 0x3e8000001d1d1820 */ /* 0x000fe20000400000 */
[----:B------:R-:W-:Y:S01]  /*2780*/  @P1 FMUL R36, R36, 0.25 ;  /* 0x3e80000024241820 */ /* 0x000fe20000400000 */
[----:B------:R-:W-:Y:S01]  /*2790*/  @P1 FMUL R42, R42, 0.25 ;  /* 0x3e8000002a2a1820 */ /* 0x000fe20000400000 */
[----:B------:R-:W-:Y:S01]  /*27a0*/  FFMA.FTZ R5, R8, 1.1920928955078125e-07, R5 ;  /* 0x3400000008057823 */ /* 0x000fe20000010005 */
[----:B------:R-:W-:Y:S01]  /*27b0*/  @!P2 FMUL R28, R28, 16777216 ;  /* 0x4b8000001c1ca820 */ /* 0x000fe20000400000 */
[----:B------:R-:W-:Y:S01]  /*27c0*/  MOV R8, 0x3dc6b27f ;  /* 0x3dc6b27f00087802 */ /* 0x000fe20000000f00 */
[----:B------:R-:W-:Y:S01]  /*27d0*/  @!P2 FMUL R37, R37, 16777216 ;  /* 0x4b8000002525a820 */ /* 0x000fe20000400000 */
[----:B------:R-:W-:Y:S01]  /*27e0*/  @!P2 FMUL R40, R40, 16777216 ;  /* 0x4b8000002828a820 */ /* 0x000fe20000400000 */
[----:B------:R-:W-:Y:S01]  /*27f0*/  @!P2 FMUL R49, R49, 16777216 ;  /* 0x4b8000003131a820 */ /* 0x000fe20000400000 */
[----:B------:R-:W-:Y:S01]  /*2800*/  @!P2 FMUL R48, R48, 16777216 ;  /* 0x4b8000003030a820 */ /* 0x000fe20000400000 */
[----:B------:R-:W-:Y:S01]  /*2810*/  @!P2 FMUL R29, R29, 16777216 ;  /* 0x4b8000001d1da820 */ /* 0x000fe20000400000 */
[----:B------:R-:W-:Y:S01]  /*2820*/  @!P2 FMUL R36, R36, 16777216 ;  /* 0x4b8000002424a820 */ /* 0x000fe20000400000 */
[----:B------:R-:W-:Y:S01]  /*2830*/  @!P2 FMUL R42, R42, 16777216 ;  /* 0x4b8000002a2aa820 */ /* 0x000fe20000400000 */
[----:B------:R-:W-:Y:S01]  /*2840*/  FADD R6, R6, -1 ;  /* 0xbf80000006067421 */ /* 0x000fe20000000000 */
[----:B0-----:R-:W-:Y:S01]  /*2850*/  FMUL R25, R7, R20 ;  /* 0x0000001407197220 */ /* 0x001fe20000400000 */
[----:B------:R-:W-:Y:S01]  /*2860*/  IADD3 R33, R12, UR6, R11 ;  /* 0x000000060c217c10 */ /* 0x000fe2000fffe00b */
[----:B-1----:R-:W-:Y:S01]  /*2870*/  FMUL R20, R13, R28 ;  /* 0x0000001c0d147220 */ /* 0x002fe20000400000 */
[C---:B------:R-:W-:Y:S01]  /*2880*/  FMUL R11, R7.reuse, R51 ;  /* 0x00000033070b7220 */ /* 0x040fe20000400000 */
[C---:B------:R-:W-:Y:S01]  /*2890*/  FMUL R12, R7.reuse, R50 ;  /* 0x00000032070c7220 */ /* 0x040fe20000400000 */
[C---:B------:R-:W-:Y:S01]  /*28a0*/  FMUL R18, R7.reuse, R31 ;  /* 0x0000001f07127220 */ /* 0x040fe20000400000 */
[C---:B------:R-:W-:Y:S01]  /*28b0*/  FMUL R17, R7.reuse, R30 ;  /* 0x0000001e07117220 */ /* 0x040fe20000400000 */
[C---:B------:R-:W-:Y:S01]  /*28c0*/  FMUL R21, R7.reuse, R39 ;  /* 0x0000002707157220 */ /* 0x040fe20000400000 */
[C---:B------:R-:W-:Y:S01]  /*28d0*/  FMUL R22, R7.reuse, R38 ;  /* 0x0000002607167220 */ /* 0x040fe20000400000 */
[----:B------:R-:W-:Y:S01]  /*28e0*/  FMUL R26, R7, R27 ;  /* 0x0000001b071a7220 */ /* 0x000fe20000400000 */
[----:B------:R-:W-:Y:S01]  /*28f0*/  IADD3 R9, R44, -R9, RZ ;  /* 0x800000092c097210 */ /* 0x000fe20007ffe0ff */
[C---:B------:R-:W-:Y:S01]  /*2900*/  FMUL R23, R13.reuse, R37 ;  /* 0x000000250d177220 */ /* 0x040fe20000400000 */
[C---:B------:R-:W-:Y:S01]  /*2910*/  FMUL R28, R13.reuse, R40 ;  /* 0x000000280d1c7220 */ /* 0x040fe20000400000 */
[C---:B------:R-:W-:Y:S01]  /*2920*/  FMUL R14, R13.reuse, R49 ;  /* 0x000000310d0e7220 */ /* 0x040fe20000400000 */
[C---:B------:R-:W-:Y:S01]  /*2930*/  FMUL R15, R13.reuse, R48 ;  /* 0x000000300d0f7220 */ /* 0x040fe20000400000 */
[C---:B------:R-:W-:Y:S01]  /*2940*/  FMUL R19, R13.reuse, R29 ;  /* 0x0000001d0d137220 */ /* 0x040fe20000400000 */
[C---:B------:R-:W-:Y:S01]  /*2950*/  FFMA.FTZ R7, R6.reuse, R8, -0.16845393180847167969 ;  /* 0xbe2c7f3006077423 */ /* 0x040fe20000010008 */
[C---:B------:R-:W-:Y:S01]  /*2960*/  FMUL R24, R13.reuse, R36 ;  /* 0x000000240d187220 */ /* 0x040fe20000400000 */
[----:B------:R-:W-:Y:S01]  /*2970*/  FMUL R27, R13, R42 ;  /* 0x0000002a0d1b7220 */ /* 0x000fe20000400000 */
[----:B------:R-:W-:Y:S01]  /*2980*/  FADD R9, R9, -1 ;  /* 0xbf80000009097421 */ /* 0x000fe20000000000 */
[----:B------:R-:W-:Y:S01]  /*2990*/  FFMA.FTZ R7, R6, R7, 0.1716887056827545166 ;  /* 0x3e2fcf2a06077423 */ /* 0x000fe20000010007 */
[----:B------:R-:W-:-:S02]  /*29a0*/  F2FP.BF16.F32.PACK_AB R28, R23, R28 ;  /* 0x0000001c171c723e */ /* 0x000fc400000010ff */
[----:B------:R-:W-:Y:S01]  /*29b0*/  F2FP.BF16.F32.PACK_AB R31, R15, R20 ;  /* 0x000000140f1f723e */ /* 0x000fe200000010ff */
[C---:B------:R-:W-:Y:S01]  /*29c0*/  FFMA.FTZ R8, R9.reuse, R8, -0.16845393180847167969 ;  /* 0xbe2c7f3009087423 */ /* 0x040fe20000010008 */
[----:B------:R-:W-:Y:S01]  /*29d0*/  F2FP.BF16.F32.PACK_AB R30, R24, R27 ;  /* 0x0000001b181e723e */ /* 0x000fe200000010ff */
[----:B------:R-:W-:Y:S01]  /*29e0*/  FFMA.FTZ R7, R6, R7, -0.17900948226451873779 ;  /* 0xbe374e4306077423 */ /* 0x000fe20000010007 */
[----:B------:R-:W-:Y:S01]  /*29f0*/  F2FP.BF16.F32.PACK_AB R29, R14, R19 ;  /* 0x000000130e1d723e */ /* 0x000fe200000010ff */
[----:B------:R-:W-:Y:S01]  /*2a00*/  FFMA.FTZ R8, R9, R8, 0.1716887056827545166 ;  /* 0x3e2fcf2a09087423 */ /* 0x000fe20000010008 */
[----:B------:R-:W-:Y:S01]  /*2a10*/  F2FP.BF16.F32.PACK_AB R23, R12, R17 ;  /* 0x000000110c17723e */ /* 0x000fe200000010ff */
[----:B------:R-:W-:Y:S01]  /*2a20*/  STS.64 [R32+UR6], R30 ;  /* 0x0000001e20007988 */ /* 0x000fe20008000a06 */
[----:B------:R-:W-:Y:S01]  /*2a30*/  F2FP.BF16.F32.PACK_AB R22, R22, R25 ;  /* 0x000000191616723e */ /* 0x000fe200000010ff */
[----:B------:R-:W-:Y:S01]  /*2a40*/  FFMA.FTZ R7, R6, R7, 0.20512372255325317383 ;  /* 0x3e520bf406077423 */ /* 0x000fe20000010007 */
[----:B------:R-:W-:Y:S01]  /*2a50*/  LOP3.LUT R12, R32, 0x40, RZ, 0x3c, !PT ;  /* 0x00000040200c7812 */ /* 0x000fe200078e3cff */
[----:B------:R-:W-:Y:S01]  /*2a60*/  STS.64 [R32+UR6+0x100], R28 ;  /* 0x0001001c20007988 */ /* 0x000fe20008000a06 */
[----:B------:R-:W-:Y:S01]  /*2a70*/  F2FP.BF16.F32.PACK_AB R27, R11, R18 ;  /* 0x000000120b1b723e */ /* 0x000fe200000010ff */
[----:B------:R-:W-:Y:S01]  /*2a80*/  FFMA.FTZ R8, R9, R8, -0.17900948226451873779 ;  /* 0xbe374e4309087423 */ /* 0x000fe20000010008 */
[----:B------:R-:W-:Y:S01]  /*2a90*/  F2FP.BF16.F32.PACK_AB R26, R21, R26 ;  /* 0x0000001a151a723e */ /* 0x000fe200000010ff */
[----:B------:R-:W-:Y:S01]  /*2aa0*/  STS.64 [R12+UR6+0x400], R22 ;  /* 0x000400160c007988 */ /* 0x000fe20008000a06 */
[C---:B------:R-:W-:Y:S01]  /*2ab0*/  FFMA.FTZ R7, R6.reuse, R7, -0.24046532809734344482 ;  /* 0xbe763c8b06077423 */ /* 0x040fe20000010007 */
[----:B------:R-:W-:Y:S01]  /*2ac0*/  FFMA.FTZ R8, R9, R8, 0.20512372255325317383 ;  /* 0x3e520bf409087423 */ /* 0x000fe20000010008 */
[----:B------:R-:W-:Y:S01]  /*2ad0*/  ISETP.GE.U32.AND P1, PT, R35, 0x7f800000, PT ;  /* 0x7f8000002300780c */ /* 0x000fe20003f26070 */
[----:B------:R0:W-:Y:S01]  /*2ae0*/  STS.64 [R12+UR6+0x500], R26 ;  /* 0x0005001a0c007988 */ /* 0x0001e20008000a06 */
[C---:B------:R-:W-:Y:S01]  /*2af0*/  FFMA.FTZ R7, R6.reuse, R7, 0.28857114911079406738 ;  /* 0x3e93bf9906077423 */ /* 0x040fe20000010007 */
[C---:B------:R-:W-:Y:S01]  /*2b00*/  FFMA.FTZ R8, R9.reuse, R8, -0.24046532809734344482 ;  /* 0xbe763c8b09087423 */ /* 0x040fe20000010008 */
[----:B------:R-:W1:Y:S08]  /*2b10*/  LDC R11, c[0x0][0x278] ;  /* 0x00009e00ff0b7b82 */ /* 0x000e700000000800 */
[----:B------:R-:W-:Y:S01]  /*2b20*/  BAR.SYNC.DEFER_BLOCKING 0x0 ;  /* 0x0000000000007b1d */ /* 0x000fe20000010000 */
[----:B------:R-:W-:Y:S01]  /*2b30*/  FFMA.FTZ R7, R6, R7, -0.36067417263984680176 ;  /* 0xbeb8aa4906077423 */ /* 0x000fe20000010007 */
[----:B------:R-:W-:Y:S01]  /*2b40*/  FFMA.FTZ R8, R9, R8, 0.28857114911079406738 ;  /* 0x3e93bf9909087423 */ /* 0x000fe20000010008 */
[----:B------:R-:W-:-:S02]  /*2b50*/  ISETP.GE.U32.AND P3, PT, R44, 0x7f800000, PT ;  /* 0x7f8000002c00780c */ /* 0x000fc40003f66070 */
[C---:B------:R-:W-:Y:S01]  /*2b60*/  FFMA.FTZ R7, R6.reuse, R7, 0.48089820146560668945 ;  /* 0x3ef6384a06077423 */ /* 0x040fe20000010007 */
[----:B------:R-:W-:Y:S02]  /*2b70*/  FFMA.FTZ R8, R9, R8, -0.36067417263984680176 ;  /* 0xbeb8aa4909087423 */ /* 0x000fe40000010008 */
[----:B------:R-:W2:Y:S01]  /*2b80*/  LDC.64 R18, c[0x0][0x228] ;  /* 0x00008a00ff127b82 */ /* 0x000ea20000000a00 */
[----:B------:R-:W-:Y:S01]  /*2b90*/  FSETP.NEU.AND P0, PT, R35, RZ, PT ;  /* 0x000000ff2300720b */ /* 0x000fe20003f0d000 */
[----:B------:R-:W-:Y:S01]  /*2ba0*/  FFMA.FTZ R7, R6, R7, -0.72134751081466674805 ;  /* 0xbf38aa3b06077423 */ /* 0x000fe20000010007 */
[C---:B------:R-:W-:Y:S01]  /*2bb0*/  FFMA.FTZ R8, R9.reuse, R8, 0.48089820146560668945 ;  /* 0x3ef6384a09087423 */ /* 0x040fe20000010008 */
[----:B------:R-:W-:Y:S02]  /*2bc0*/  FSETP.NEU.AND P2, PT, R44, RZ, PT ;  /* 0x000000ff2c00720b */ /* 0x000fe40003f4d000 */
[C---:B------:R-:W-:Y:S01]  /*2bd0*/  FMUL R7, R6.reuse, R7 ;  /* 0x0000000706077220 */ /* 0x040fe20000400000 */
[C---:B------:R-:W-:Y:S01]  /*2be0*/  FFMA.FTZ R8, R9.reuse, R8, -0.72134751081466674805 ;  /* 0xbf38aa3b09087423 */ /* 0x040fe20000010008 */
[----:B------:R-:W3:Y:S02]  /*2bf0*/  LDC.64 R20, c[0x0][0x230] ;  /* 0x00008c00ff147b82 */ /* 0x000ee40000000a00 */
[----:B------:R-:W-:Y:S01]  /*2c00*/  FMUL R7, R6, R7 ;  /* 0x0000000706077220 */ /* 0x000fe20000400000 */
[----:B------:R-:W-:-:S03]  /*2c10*/  FMUL R8, R9, R8 ;  /* 0x0000000809087220 */ /* 0x000fc60000400000 */
[----:B------:R-:W-:Y:S01]  /*2c20*/  FFMA.FTZ R6, R6, 1.4426950216293334961, R7 ;  /* 0x3fb8aa3b06067823 */ /* 0x000fe20000010007 */
[----:B------:R-:W-:Y:S01]  /*2c30*/  @P1 MOV R7, 0x7f800000 ;  /* 0x7f80000000071802 */ /* 0x000fe20000000f00 */
[----:B------:R-:W-:Y:S01]  /*2c40*/  FMUL R8, R9, R8 ;  /* 0x0000000809087220 */ /* 0x000fe20000400000 */
[----:B------:R-:W4:Y:S01]  /*2c50*/  LDS.64 R32, [R33] ;  /* 0x0000000021207984 */ /* 0x000f220000000a00 */
[----:B------:R-:W-:Y:S01]  /*2c60*/  FADD R5, R5, R6 ;  /* 0x0000000605057221 */ /* 0x000fe20000000000 */
[----:B------:R-:W-:Y:S02]  /*2c70*/  IMAD R6, R0, UR5, RZ ;  /* 0x0000000500067c24 */ /* 0x000fe4000f8e02ff */
[----:B------:R-:W-:Y:S01]  /*2c80*/  @P1 FFMA.FTZ R5, R35, R7, +INF ;  /* 0x7f80000023051423 */ /* 0x000fe20000010007 */
[----:B------:R-:W-:Y:S01]  /*2c90*/  SHF.R.U32.HI R7, RZ, 0x5, R2 ;  /* 0x00000005ff077819 */ /* 0x000fe20000011602 */
[----:B------:R-:W-:Y:S01]  /*2ca0*/  FFMA.FTZ R9, R9, 1.4426950216293334961, R8 ;  /* 0x3fb8aa3b09097823 */ /* 0x000fe20000010008 */
[C---:B------:R-:W-:Y:S01]  /*2cb0*/  LOP3.LUT P1, RZ, R2.reuse, 0xe0, RZ, 0xc0, !PT ;  /* 0x000000e002ff7812 */ /* 0x040fe2000782c0ff */
[----:B------:R-:W-:Y:S01]  /*2cc0*/  UIMAD.WIDE UR4, UR4, 0x2, URZ ;  /* 0x00000002040478a5 */ /* 0x000fe2000f8e023f */
[----:B------:R-:W-:Y:S01]  /*2cd0*/  LEA.HI R8, R2, 0x18, RZ, 0x1b ;  /* 0x0000001802087811 */ /* 0x000fe200078fd8ff */
[----:B------:R-:W-:Y:S01]  /*2ce0*/  FADD R14, R10, R9 ;  /* 0x000000090a0e7221 */ /* 0x000fe20000000000 */
[----:B------:R-:W-:-:S02]  /*2cf0*/  SGXT.U32 R2, R7, 0x3 ;  /* 0x000000030702781a */ /* 0x000fc40000000000 */
[----:B------:R-:W-:Y:S01]  /*2d00*/  @P3 MOV R9, 0x7f800000 ;  /* 0x7f80000000093802 */ /* 0x000fe20000000f00 */
[-C--:B-1----:R-:W-:Y:S01]  /*2d10*/  IMAD R13, R8, R11.reuse, RZ ;  /* 0x0000000b080d7224 */ /* 0x082fe200078e02ff */
[----:B------:R-:W-:Y:S01]  /*2d20*/  SHF.L.U32 R7, R6, 0x1, RZ ;  /* 0x0000000106077819 */ /* 0x000fe200000006ff */
[----:B------:R-:W-:Y:S01]  /*2d30*/  IMAD R2, R2, R11, RZ ;  /* 0x0000000b02027224 */ /* 0x000fe200078e02ff */
[----:B------:R-:W-:Y:S01]  /*2d40*/  FSEL R5, R5, -INF , P0 ;  /* 0xff80000005057808 */ /* 0x000fe20000000000 */
[----:B------:R-:W-:Y:S01]  /*2d50*/  @P3 FFMA.FTZ R14, R44, R9, +INF ;  /* 0x7f8000002c0e3423 */ /* 0x000fe20000010009 */
[----:B------:R-:W-:Y:S01]  /*2d60*/  IMAD.HI R6, R6, 0x2, RZ ;  /* 0x0000000206067827 */ /* 0x000fe200078e02ff */
[----:B--2---:R-:W-:Y:S01]  /*2d70*/  IADD3 R10, P3, P4, R7, UR7, R18 ;  /* 0x00000007070a7c10 */ /* 0x004fe2000fc7e012 */
[----:B------:R-:W-:Y:S01]  /*2d80*/  ULDC UR4, c[0x0][0x27c] ;  /* 0x00009f0000047ab9 */ /* 0x000fe20000000800 */
[----:B------:R-:W-:Y:S01]  /*2d90*/  LEA R9, R11, R2, 0x3 ;  /* 0x000000020b097211 */ /* 0x000fe200078e18ff */
[----:B------:R-:W-:Y:S01]  /*2da0*/  UIMAD UR4, UR8, UR4, URZ ;  /* 0x00000004080472a4 */ /* 0x000fe2000f8e023f */
[----:B------:R-:W-:-:S02]  /*2db0*/  IADD3.X R18, R6, UR5, R19, P3, P4 ;  /* 0x0000000506127c10 */ /* 0x000fc40009fe8413 */
[CC--:B------:R-:W-:Y:S01]  /*2dc0*/  LEA R6, P3, R2.reuse, R10.reuse, 0x1 ;  /* 0x0000000a02067211 */ /* 0x0c0fe200078608ff */
[----:B------:R-:W-:Y:S01]  /*2dd0*/  USHF.L.U32 UR7, UR4, 0x2, URZ ;  /* 0x0000000204077899 */ /* 0x000fe2000800063f */
[----:B------:R-:W-:Y:S01]  /*2de0*/  LEA R11, R11, R9, 0x3 ;  /* 0x000000090b0b7211 */ /* 0x000fe200078e18ff */
[----:B------:R-:W-:Y:S01]  /*2df0*/  UIMAD.WIDE UR4, UR4, 0x4, URZ ;  /* 0x00000004040478a5 */ /* 0x000fe2000f8e023f */
[-C--:B0-----:R-:W-:Y:S02]  /*2e00*/  LEA R12, P6, R13, R10.reuse, 0x1 ;  /* 0x0000000a0d0c7211 */ /* 0x081fe400078c08ff */
[----:B------:R-:W-:Y:S02]  /*2e10*/  LEA R8, P4, R9, R10, 0x1 ;  /* 0x0000000a09087211 */ /* 0x000fe400078808ff */
[----:B------:R-:W-:Y:S02]  /*2e20*/  LEA.HI.X.SX32 R7, R2, R18, 0x1, P3 ;  /* 0x0000001202077211 */ /* 0x000fe400018f0eff */
[----:B------:R-:W-:-:S02]  /*2e30*/  LEA R10, P5, R11, R10, 0x1 ;  /* 0x0000000a0b0a7211 */ /* 0x000fc400078a08ff */
[-C--:B------:R-:W-:Y:S02]  /*2e40*/  LEA.HI.X.SX32 R9, R9, R18.reuse, 0x1, P4 ;  /* 0x0000001209097211 */ /* 0x080fe400020f0eff */
[-C--:B------:R-:W-:Y:S01]  /*2e50*/  LEA.HI.X.SX32 R11, R11, R18.reuse, 0x1, P5 ;  /* 0x000000120b0b7211 */ /* 0x080fe200028f0eff */
[----:B----4-:R0:W-:Y:S01]  /*2e60*/  STG.E.U16 desc[UR14][R6.64], R32 ;  /* 0x0000002006007986 */ /* 0x0101e2000c10150e */
[----:B------:R-:W-:Y:S02]  /*2e70*/  PRMT R2, R32, 0x7632, R2 ;  /* 0x0000763220027816 */ /* 0x000fe40000000002 */
[----:B------:R-:W-:Y:S02]  /*2e80*/  LEA.HI.X.SX32 R13, R13, R18, 0x1, P6 ;  /* 0x000000120d0d7211 */ /* 0x000fe400030f0eff */
[----:B------:R-:W-:Y:S01]  /*2e90*/  FSEL R15, R14, -INF , P2 ;  /* 0xff8000000e0f7808 */ /* 0x000fe20001000000 */
[----:B------:R3:W-:Y:S01]  /*2ea0*/  STG.E.U16 desc[UR14][R8.64], R2 ;  /* 0x0000000208007986 */ /* 0x0007e2000c10150e */
[----:B------:R-:W-:Y:S01]  /*2eb0*/  FFMA R14, R5, 0.69314718246459960938, R16 ;  /* 0x3f317218050e7823 */ /* 0x000fe20000000010 */
[C---:B------:R-:W-:Y:S01]  /*2ec0*/  SHF.L.U32 R5, R0.reuse, 0x2, RZ ;  /* 0x0000000200057819 */ /* 0x040fe200000006ff */
[----:B------:R-:W-:Y:S01]  /*2ed0*/  IMAD.HI R0, R0, 0x4, RZ ;  /* 0x0000000400007827 */ /* 0x000fe200078e02ff */
[----:B------:R1:W-:Y:S03]  /*2ee0*/  STG.E.U16 desc[UR14][R10.64], R33 ;  /* 0x000000210a007986 */ /* 0x0003e6000c10150e */
[----:B------:R-:W-:Y:S01]  /*2ef0*/  FFMA R15, R15, 0.69314718246459960938, R34 ;  /* 0x3f3172180f0f7823 */ /* 0x000fe20000000022 */
[----:B0-----:R-:W-:-:S02]  /*2f00*/  PRMT R7, R33, 0x7632, R7 ;  /* 0x0000763221077816 */ /* 0x001fc40000000007 */
[----:B------:R-:W-:-:S03]  /*2f10*/  LOP3.LUT R6, R3, 0x78, RZ, 0xc0, !PT ;  /* 0x0000007803067812 */ /* 0x000fc600078ec0ff */
[----:B------:R1:W-:Y:S01]  /*2f20*/  STG.E.U16 desc[UR14][R12.64], R7 ;  /* 0x000000070c007986 */ /* 0x0003e2000c10150e */
[----:B------:R-:W-:Y:S01]  /*2f30*/  BAR.SYNC.DEFER_BLOCKING 0x0 ;  /* 0x0000000000007b1d */ /* 0x000fe20000010000 */
[----:B---3--:R-:W-:-:S04]  /*2f40*/  IADD3 R2, P0, P2, R5, UR7, R20 ;  /* 0x0000000705027c10 */ /* 0x008fc8000fa1e014 */
[----:B------:R-:W-:Y:S01]  /*2f50*/  IADD3.X R3, R0, UR5, R21, P0, P2 ;  /* 0x0000000500037c10 */ /* 0x000fe200087e4415 */
[----:B------:R1:W-:Y:S02]  /*2f60*/  STS.64 [R6+UR6], R14 ;  /* 0x0000000e06007988 */ /* 0x0003e40008000a06 */
[----:B------:R-:W-:Y:S06]  /*2f70*/  BAR.SYNC.DEFER_BLOCKING 0x0 ;  /* 0x0000000000007b1d */ /* 0x000fec0000010000 */
[----:B------:R-:W-:Y:S05]  /*2f80*/  @P1 EXIT ;  /* 0x000000000000194d */ /* 0x000fea0003800000 */
[----:B------:R-:W0:Y:S04]  /*2f90*/  LDS R5, [R4] ;  /* 0x0000000004057984 */ /* 0x000e280000000800 */
[----:B0-----:R-:W-:Y:S01]  /*2fa0*/  STG.E desc[UR14][R2.64], R5 ;  /* 0x0000000502007986 */ /* 0x001fe2000c10190e */
[----:B------:R-:W-:Y:S05]  /*2fb0*/  EXIT ;  /* 0x000000000000794d */ /* 0x000fea0003800000 */
.L_x_2:
[----:B------:R-:W-:-:S00]  /*2fc0*/  BRA `(.L_x_2) ;  /* 0xfffffffc00fc7947 */ /* 0x000fc0000383ffff */
[----:B------:R-:W-:-:S00]  /*2fd0*/  NOP ;  /* 0x0000000000007918 */ /* 0x000fc00000000000 */
        /* <DEDUP_REMOVED lines=10> */
.L_x_3:


//--------------------- .nv.global.init           --------------------------
	.section	.nv.global.init,"aw",@progbits
.nv.global.init:
	.type		_$_str,@object
	.size		_$_str,(.L_0 - _$_str)
_$_str:
        /*0000*/ 	.byte	0x5f, 0x5f, 0x43, 0x55, 0x44, 0x41, 0x5f, 0x46, 0x54, 0x5a, 0x00
.L_0:


//--------------------- .nv.shared.attn_fwd       --------------------------
	.section	.nv.shared.attn_fwd,"aw",@nobits
	.sectionflags	@""
	.align	16
	.zero		1024


//--------------------- .nv.shared.reserved.0     --------------------------
	.section	.nv.shared.reserved.0,"aw",@nobits
	.weak		__nv_reservedSMEM_offset_0_alias
	.size		__nv_reservedSMEM_offset_0_alias, 0, 0
	.other		__nv_reservedSMEM_offset_0_alias,@"STO_CUDA_RESERVED_SHARED STV_DEFAULT"
__nv_reservedSMEM_offset_0_alias:
	.zero		0


//--------------------- .nv.constant0.attn_fwd    --------------------------
	.section	.nv.constant0.attn_fwd,"a",@progbits
	.sectionflags	@""
	.align	4
.nv.constant0.attn_fwd:
	.zero		664


//--------------------- SYMBOLS --------------------------

	.type		.nv.reservedSmem.offset0,@object
	.size		.nv.reservedSmem.offset0,0x4
